	.target	sm_90a

	.elftype	@"ET_EXEC"


//--------------------- .note.nv.tkinfo           --------------------------
	.section	.note.nv.tkinfo,"",@"SHT_NOTE"
	.sectionflags	@"SHF_NOTE_NV_TKINFO"
	.tkinfo
        /*0018*/ 	.word	0x00000002
        /*0030*/ 	.string	""
        /*0030*/ 	.string	"ptxas"
        /*0030*/ 	.string	"Cuda compilation tools, release 13.0, V13.0.88"
        /*0030*/ 	.string	"Build cuda_13.0.r13.0/compiler.36424714_0"
        /*0030*/ 	.string	"-arch sm_90a -m 64 "



//--------------------- .note.nv.cuinfo           --------------------------
	.section	.note.nv.cuinfo,"",@"SHT_NOTE"
	.sectionflags	@"SHF_NOTE_NV_CUINFO"
        /*0018*/ 	.short	0x0002
        /*001a*/ 	.short	0x005a
        /*001c*/ 	.short	0x0082
	.zero		2


//--------------------- .nv.info                  --------------------------
	.section	.nv.info,"",@"SHT_CUDA_INFO"
	.align	4


	//----- nvinfo : EIATTR_REGCOUNT
	.align		4
        /*0000*/ 	.byte	0x04, 0x2f
        /*0002*/ 	.short	(.L_12 - .L_11)
	.align		4
.L_11:
        /*0004*/ 	.word	index@(_ZN7cutlass13device_kernelINS_4gemm6kernel13GemmUniversalIN4cute5tupleIJiiiiEEENS1_10collective13CollectiveMmaINS1_37MainloopSm90TmaGmmaWarpSpecializedFP8ILi2ENS5_IJNS4_1CILi1EEESB_SB_EEENS1_35KernelTmaWarpSpecializedCooperativeEEENS5_IJNSA_ILi192EEENSA_ILi176EEENSA_ILi256EEEEEENS_12float_e4m3_tENS5_IJlSB_lEEESJ_SK_NS4_8TiledMMAINS4_8MMA_AtomIJNS4_4SM904GMMA30MMA_64x16x32_F32E4M3E4M3_SS_TNILNSO_7ScaleInE1ELSQ_1EEEEEENS4_6LayoutINS5_IJNSA_ILi2EEESB_SB_EEENS5_IJSB_NSA_ILi0EEESW_EEEEENS5_IJNS4_10UnderscoreESZ_SZ_EEEEENS4_13SM90_TMA_LOADENS4_14ComposedLayoutINS4_7SwizzleILi3ELi4ELi3EEENS4_18smem_ptr_flag_bitsILi8EEENST_INS5_IJNSA_ILi8EEENSA_ILi128EEEEEENS5_IJS19_SB_EEEEEEEvNS4_8identityES12_S1D_vS1E_EENS_8epilogue10collective6detail29Sm90TmaWarpSpecializedAdapterINS1H_15DefaultEpilogueISJ_SK_SK_NS1G_6thread17LinearCombinationISJ_Li1EffLNS1L_9ScaleType4KindE0ELNS_15FloatRoundStyleE2ESJ_EENS1_15EpilogueDefaultEEEEEvvEEEEvNT_6ParamsE)
        /*0008*/ 	.word	0x000000a8


	//----- nvinfo : EIATTR_FRAME_SIZE
	.align		4
.L_12:
        /*000c*/ 	.byte	0x04, 0x11
        /*000e*/ 	.short	(.L_14 - .L_13)
	.align		4
.L_13:
        /*0010*/ 	.word	index@(_ZN7cutlass13device_kernelINS_4gemm6kernel13GemmUniversalIN4cute5tupleIJiiiiEEENS1_10collective13CollectiveMmaINS1_37MainloopSm90TmaGmmaWarpSpecializedFP8ILi2ENS5_IJNS4_1CILi1EEESB_SB_EEENS1_35KernelTmaWarpSpecializedCooperativeEEENS5_IJNSA_ILi192EEENSA_ILi176EEENSA_ILi256EEEEEENS_12float_e4m3_tENS5_IJlSB_lEEESJ_SK_NS4_8TiledMMAINS4_8MMA_AtomIJNS4_4SM904GMMA30MMA_64x16x32_F32E4M3E4M3_SS_TNILNSO_7ScaleInE1ELSQ_1EEEEEENS4_6LayoutINS5_IJNSA_ILi2EEESB_SB_EEENS5_IJSB_NSA_ILi0EEESW_EEEEENS5_IJNS4_10UnderscoreESZ_SZ_EEEEENS4_13SM90_TMA_LOADENS4_14ComposedLayoutINS4_7SwizzleILi3ELi4ELi3EEENS4_18smem_ptr_flag_bitsILi8EEENST_INS5_IJNSA_ILi8EEENSA_ILi128EEEEEENS5_IJS19_SB_EEEEEEEvNS4_8identityES12_S1D_vS1E_EENS_8epilogue10collective6detail29Sm90TmaWarpSpecializedAdapterINS1H_15DefaultEpilogueISJ_SK_SK_NS1G_6thread17LinearCombinationISJ_Li1EffLNS1L_9ScaleType4KindE0ELNS_15FloatRoundStyleE2ESJ_EENS1_15EpilogueDefaultEEEEEvvEEEEvNT_6ParamsE)
        /*0014*/ 	.word	0x00000298


	//----- nvinfo : EIATTR_MIN_STACK_SIZE
	.align		4
.L_14:
        /*0018*/ 	.byte	0x04, 0x12
        /*001a*/ 	.short	(.L_16 - .L_15)
	.align		4
.L_15:
        /*001c*/ 	.word	index@(_ZN7cutlass13device_kernelINS_4gemm6kernel13GemmUniversalIN4cute5tupleIJiiiiEEENS1_10collective13CollectiveMmaINS1_37MainloopSm90TmaGmmaWarpSpecializedFP8ILi2ENS5_IJNS4_1CILi1EEESB_SB_EEENS1_35KernelTmaWarpSpecializedCooperativeEEENS5_IJNSA_ILi192EEENSA_ILi176EEENSA_ILi256EEEEEENS_12float_e4m3_tENS5_IJlSB_lEEESJ_SK_NS4_8TiledMMAINS4_8MMA_AtomIJNS4_4SM904GMMA30MMA_64x16x32_F32E4M3E4M3_SS_TNILNSO_7ScaleInE1ELSQ_1EEEEEENS4_6LayoutINS5_IJNSA_ILi2EEESB_SB_EEENS5_IJSB_NSA_ILi0EEESW_EEEEENS5_IJNS4_10UnderscoreESZ_SZ_EEEEENS4_13SM90_TMA_LOADENS4_14ComposedLayoutINS4_7SwizzleILi3ELi4ELi3EEENS4_18smem_ptr_flag_bitsILi8EEENST_INS5_IJNSA_ILi8EEENSA_ILi128EEEEEENS5_IJS19_SB_EEEEEEEvNS4_8identityES12_S1D_vS1E_EENS_8epilogue10collective6detail29Sm90TmaWarpSpecializedAdapterINS1H_15DefaultEpilogueISJ_SK_SK_NS1G_6thread17LinearCombinationISJ_Li1EffLNS1L_9ScaleType4KindE0ELNS_15FloatRoundStyleE2ESJ_EENS1_15EpilogueDefaultEEEEEvvEEEEvNT_6ParamsE)
        /*0020*/ 	.word	0x00000298
.L_16:


//--------------------- .nv.compat                --------------------------
	.section	.nv.compat,"",@"SHT_CUDA_COMPAT_INFO"
	.align	4
        /*0000*/ 	.byte	0x02, 0x09, 0x01, 0x00, 0x02, 0x02, 0x04, 0x00, 0x02, 0x05, 0x05, 0x00, 0x03, 0x07, 0x01, 0x01
        /*0010*/ 	.byte	0x02, 0x03, 0x01, 0x00, 0x02, 0x06, 0x01, 0x00, 0x04, 0x0b, 0x08, 0x00, 0x00, 0x00, 0x00, 0x00
        /*0020*/ 	.byte	0x00, 0x00, 0x00, 0x00


//--------------------- .nv.info._ZN7cutlass13device_kernelINS_4gemm6kernel13GemmUniversalIN4cute5tupleIJiiiiEEENS1_10collective13CollectiveMmaINS1_37MainloopSm90TmaGmmaWarpSpecializedFP8ILi2ENS5_IJNS4_1CILi1EEESB_SB_EEENS1_35KernelTmaWarpSpecializedCooperativeEEENS5_IJNSA_ILi192EEENSA_ILi176EEENSA_ILi256EEEEEENS_12float_e4m3_tENS5_IJlSB_lEEESJ_SK_NS4_8TiledMMAINS4_8MMA_AtomIJNS4_4SM904GMMA30MMA_64x16x32_F32E4M3E4M3_SS_TNILNSO_7ScaleInE1ELSQ_1EEEEEENS4_6LayoutINS5_IJNSA_ILi2EEESB_SB_EEENS5_IJSB_NSA_ILi0EEESW_EEEEENS5_IJNS4_10UnderscoreESZ_SZ_EEEEENS4_13SM90_TMA_LOADENS4_14ComposedLayoutINS4_7SwizzleILi3ELi4ELi3EEENS4_18smem_ptr_flag_bitsILi8EEENST_INS5_IJNSA_ILi8EEENSA_ILi128EEEEEENS5_IJS19_SB_EEEEEEEvNS4_8identityES12_S1D_vS1E_EENS_8epilogue10collective6detail29Sm90TmaWarpSpecializedAdapterINS1H_15DefaultEpilogueISJ_SK_SK_NS1G_6thread17LinearCombinationISJ_Li1EffLNS1L_9ScaleType4KindE0ELNS_15FloatRoundStyleE2ESJ_EENS1_15EpilogueDefaultEEEEEvvEEEEvNT_6ParamsE --------------------------
	.section	.nv.info._ZN7cutlass13device_kernelINS_4gemm6kernel13GemmUniversalIN4cute5tupleIJiiiiEEENS1_10collective13CollectiveMmaINS1_37MainloopSm90TmaGmmaWarpSpecializedFP8ILi2ENS5_IJNS4_1CILi1EEESB_SB_EEENS1_35KernelTmaWarpSpecializedCooperativeEEENS5_IJNSA_ILi192EEENSA_ILi176EEENSA_ILi256EEEEEENS_12float_e4m3_tENS5_IJlSB_lEEESJ_SK_NS4_8TiledMMAINS4_8MMA_AtomIJNS4_4SM904GMMA30MMA_64x16x32_F32E4M3E4M3_SS_TNILNSO_7ScaleInE1ELSQ_1EEEEEENS4_6LayoutINS5_IJNSA_ILi2EEESB_SB_EEENS5_IJSB_NSA_ILi0EEESW_EEEEENS5_IJNS4_10UnderscoreESZ_SZ_EEEEENS4_13SM90_TMA_LOADENS4_14ComposedLayoutINS4_7SwizzleILi3ELi4ELi3EEENS4_18smem_ptr_flag_bitsILi8EEENST_INS5_IJNSA_ILi8EEENSA_ILi128EEEEEENS5_IJS19_SB_EEEEEEEvNS4_8identityES12_S1D_vS1E_EENS_8epilogue10collective6detail29Sm90TmaWarpSpecializedAdapterINS1H_15DefaultEpilogueISJ_SK_SK_NS1G_6thread17LinearCombinationISJ_Li1EffLNS1L_9ScaleType4KindE0ELNS_15FloatRoundStyleE2ESJ_EENS1_15EpilogueDefaultEEEEEvvEEEEvNT_6ParamsE,"",@"SHT_CUDA_INFO"
	.sectionflags	@""
	.align	4


	//----- nvinfo : EIATTR_CUDA_API_VERSION
	.align		4
        /*0000*/ 	.byte	0x04, 0x37
        /*0002*/ 	.short	(.L_18 - .L_17)
.L_17:
        /*0004*/ 	.word	0x00000082


	//----- nvinfo : EIATTR_KPARAM_INFO
	.align		4
.L_18:
        /*0008*/ 	.byte	0x04, 0x17
        /*000a*/ 	.short	(.L_20 - .L_19)
.L_19:
        /*000c*/ 	.word	0x00000000
        /*0010*/ 	.short	0x0000
        /*0012*/ 	.short	0x0070
        /*0014*/ 	.byte	0x00, 0xf0, 0x01, 0x10


	//----- nvinfo : EIATTR_SPARSE_MMA_MASK
	.align		4
.L_20:
        /*0018*/ 	.byte	0x03, 0x50
        /*001a*/ 	.short	0x0000


	//----- nvinfo : EIATTR_MAXREG_COUNT
	.align		4
        /*001c*/ 	.byte	0x03, 0x1b
        /*001e*/ 	.short	0x00a8


	//----- nvinfo : EIATTR_NUM_BARRIERS
	.align		4
        /*0020*/ 	.byte	0x02, 0x4c
        /*0022*/ 	.byte	0x01
	.zero		1


	//----- nvinfo : EIATTR_ANNOTATIONS
	.align		4
        /*0024*/ 	.byte	0x04, 0x55
        /*0026*/ 	.short	(.L_22 - .L_21)


	//   ....[0]....
.L_21:
        /*0028*/ 	.word	0x00000001
        /*002c*/ 	.byte	0x50, 0x02, 0x00, 0x00, 0x01, 0x00, 0x00, 0x00, 0x70, 0x05, 0x00, 0x00, 0x01, 0x00, 0x00, 0x00
        /* <DEDUP_REMOVED lines=650> */
        /*28dc*/ 	.byte	0x20, 0xd0, 0x01, 0x00, 0x01, 0x00, 0x00, 0x00, 0x70, 0xd0, 0x01, 0x00


	//----- nvinfo : EIATTR_MERCURY_ISA_VERSION
	.align		4
.L_22:
        /*28e8*/ 	.byte	0x03, 0x5f
        /*28ea*/ 	.short	0x0101


	//----- nvinfo : EIATTR_INT_WARP_WIDE_INSTR_OFFSETS
	.align		4
        /*28ec*/ 	.byte	0x04, 0x31
        /*28ee*/ 	.short	(.L_24 - .L_23)


	//   ....[0]....
.L_23:
        /*28f0*/ 	.word	0x00000440


	//   ....[1]....
        /*28f4*/ 	.word	0x00000450


	//   ....[2]....
        /*28f8*/ 	.word	0x00000580


	//----- nvinfo : EIATTR_COOP_GROUP_MASK_REGIDS
	.align		4
.L_24:
        /*28fc*/ 	.byte	0x04, 0x29
        /*28fe*/ 	.short	(.L_26 - .L_25)


	//   ....[0]....
.L_25:
        /*2900*/ 	.word	0xffffffff


	//   ....[1]....
        /*2904*/ 	.word	0xffffffff


	//   ....[2]....
        /*2908*/ 	.word	0xffffffff


	//   ....[3]....
        /*290c*/ 	.word	0xffffffff


	//   ....[4]....
        /*2910*/ 	.word	0xffffffff


	//----- nvinfo : EIATTR_COOP_GROUP_INSTR_OFFSETS
	.align		4
.L_26:
        /*2914*/ 	.byte	0x04, 0x28
        /*2916*/ 	.short	(.L_28 - .L_27)


	//   ....[0]....
.L_27:
        /*2918*/ 	.word	0x00000070


	//   ....[1]....
        /*291c*/ 	.word	0x00000080


	//   ....[2]....
        /*2920*/ 	.word	0x000001a0


	//   ....[3]....
        /*2924*/ 	.word	0x00000390


	//   ....[4]....
        /*2928*/ 	.word	0x00001720


	//----- nvinfo : EIATTR_REG_RECONFIG
	.align		4
.L_28:
        /*292c*/ 	.byte	0x01, 0x54
	.zero		2


	//----- nvinfo : EIATTR_MBARRIER_INSTR_OFFSETS
	.align		4
        /*2930*/ 	.byte	0x04, 0x39
        /*2932*/ 	.short	(.L_30 - .L_29)


	//   ....[0]....
.L_29:
        /*2934*/ 	.word	0x00000340
        /*2938*/ 	.word	0x000000ff
        /*293c*/ 	.word	0x00000000
        /*2940*/ 	.short	0x0100
        /*2942*/ 	.byte	0x09
	.zero		1


	//   ....[1]....
        /*2944*/ 	.word	0x00000350
        /*2948*/ 	.word	0x000000ff
        /*294c*/ 	.word	0x00000010
        /*2950*/ 	.short	0x0100
        /*2952*/ 	.byte	0x09
	.zero		1


	//   ....[2]....
        /*2954*/ 	.word	0x00000360
        /*2958*/ 	.word	0x000000ff
        /*295c*/ 	.word	0x00000008
        /*2960*/ 	.short	0x0100
        /*2962*/ 	.byte	0x09
	.zero		1


	//   ....[3]....
        /*2964*/ 	.word	0x00000370
        /*2968*/ 	.word	0x000000ff
        /*296c*/ 	.word	0x00000018
        /*2970*/ 	.short	0x0100
        /*2972*/ 	.byte	0x09
	.zero		1


	//   ....[4]....
        /*2974*/ 	.word	0x000005b0
        /*2978*/ 	.word	0x000000ff
        /*297c*/ 	.word	0x00000030
        /*2980*/ 	.short	0x0100
        /*2982*/ 	.byte	0x06
	.zero		1


	//   ....[5]....
        /*2984*/ 	.word	0x000005c0
        /*2988*/ 	.word	0x000000ff
        /*298c*/ 	.word	0x00000038
        /*2990*/ 	.short	0x0100
        /*2992*/ 	.byte	0x06
	.zero		1


	//   ....[6]....
        /*2994*/ 	.word	0x00002260
        /*2998*/ 	.word	0x000000ff
        /*299c*/ 	.word	0x00000000
        /*29a0*/ 	.short	0x010a
        /*29a2*/ 	.byte	0x05
	.zero		1


	//   ....[7]....
        /*29a4*/ 	.word	0x000022c0
        /*29a8*/ 	.word	0x000000ff
        /*29ac*/ 	.word	0x00000000
        /*29b0*/ 	.short	0x010a
        /*29b2*/ 	.byte	0x05
	.zero		1


	//   ....[8]....
        /*29b4*/ 	.word	0x00007010
        /*29b8*/ 	.word	0x000000ff
        /*29bc*/ 	.word	0x00000000
        /*29c0*/ 	.short	0x010a
        /*29c2*/ 	.byte	0x08
	.zero		1


	//   ....[9]....
        /*29c4*/ 	.word	0x00007050
        /*29c8*/ 	.word	0x000000ff
        /*29cc*/ 	.word	0x00000000
        /*29d0*/ 	.short	0x010a
        /*29d2*/ 	.byte	0x08
	.zero		1


	//   ....[10]....
        /*29d4*/ 	.word	0x0000bbe0
        /*29d8*/ 	.word	0x000000ff
        /*29dc*/ 	.word	0x00000000
        /*29e0*/ 	.short	0x0101
        /*29e2*/ 	.byte	0x06
	.zero		1


	//   ....[11]....
        /*29e4*/ 	.word	0x0000ddf0
        /*29e8*/ 	.word	0x000000ff
        /*29ec*/ 	.word	0x00000000
        /*29f0*/ 	.short	0x0101
        /*29f2*/ 	.byte	0x05
	.zero		1


	//   ....[12]....
        /*29f4*/ 	.word	0x0001c2d0
        /*29f8*/ 	.word	0x0000000c
        /*29fc*/ 	.word	0x00000010
        /*2a00*/ 	.short	0x010a
        /*2a02*/ 	.byte	0x3f
	.zero		1


	//   ....[13]....
        /*2a04*/ 	.word	0x0001c750
        /*2a08*/ 	.word	0x00000003
        /*2a0c*/ 	.word	0x00000038
        /*2a10*/ 	.short	0x0101
        /*2a12*/ 	.byte	0x3f
	.zero		1


	//   ....[14]....
        /*2a14*/ 	.word	0x0001cee0
        /*2a18*/ 	.word	0x00000007
        /*2a1c*/ 	.word	0x00000000
        /*2a20*/ 	.short	0x010a
        /*2a22*/ 	.byte	0x3f
	.zero		1


	//   ....[15]....
        /*2a24*/ 	.word	0x0001cf60
        /*2a28*/ 	.word	0x00000003
        /*2a2c*/ 	.word	0x00000000
        /*2a30*/ 	.short	0x010a
        /*2a32*/ 	.byte	0x3f
	.zero		1


	//   ....[16]....
        /*2a34*/ 	.word	0x0001cfd0
        /*2a38*/ 	.word	0x00000003
        /*2a3c*/ 	.word	0x00000000
        /*2a40*/ 	.short	0x010a
        /*2a42*/ 	.byte	0x3f
	.zero		1


	//   ....[17]....
        /*2a44*/ 	.word	0x0001d040
        /*2a48*/ 	.word	0x00000000
        /*2a4c*/ 	.word	0x00000000
        /*2a50*/ 	.short	0x010a
        /*2a52*/ 	.byte	0x3f
	.zero		1


	//   ....[18]....
        /*2a54*/ 	.word	0x0001d120
        /*2a58*/ 	.word	0x0000000c
        /*2a5c*/ 	.word	0x00000010
        /*2a60*/ 	.short	0x010a
        /*2a62*/ 	.byte	0x3f
	.zero		1


	//   ....[19]....
        /*2a64*/ 	.word	0x0001d200
        /*2a68*/ 	.word	0x00000007
        /*2a6c*/ 	.word	0x00000000
        /*2a70*/ 	.short	0x010a
        /*2a72*/ 	.byte	0x3f
	.zero		1


	//----- nvinfo : EIATTR_NUM_MBARRIERS
	.align		4
.L_30:
        /*2a74*/ 	.byte	0x03, 0x38
        /*2a76*/ 	.short	0x0006


	//----- nvinfo : EIATTR_EXIT_INSTR_OFFSETS
	.align		4
        /*2a78*/ 	.byte	0x04, 0x1c
        /*2a7a*/ 	.short	(.L_32 - .L_31)


	//   ....[0]....
.L_31:
        /*2a7c*/ 	.word	0x00000620


	//   ....[1]....
        /*2a80*/ 	.word	0x00000fc0


	//   ....[2]....
        /*2a84*/ 	.word	0x0001b8e0


	//   ....[3]....
        /*2a88*/ 	.word	0x0001bf40


	//   ....[4]....
        /*2a8c*/ 	.word	0x0001cfb0


	//----- nvinfo : EIATTR_MAX_THREADS
	.align		4
.L_32:
        /*2a90*/ 	.byte	0x04, 0x05
        /*2a92*/ 	.short	(.L_34 - .L_33)
.L_33:
        /*2a94*/ 	.word	0x00000180
        /*2a98*/ 	.word	0x00000001
        /*2a9c*/ 	.word	0x00000001


	//----- nvinfo : EIATTR_CRS_STACK_SIZE
	.align		4
.L_34:
        /*2aa0*/ 	.byte	0x04, 0x1e
        /*2aa2*/ 	.short	(.L_36 - .L_35)
.L_35:
        /*2aa4*/ 	.word	0x00000000


	//----- nvinfo : EIATTR_CBANK_PARAM_SIZE
	.align		4
.L_36:
        /*2aa8*/ 	.byte	0x03, 0x19
        /*2aaa*/ 	.short	0x0470


	//----- nvinfo : EIATTR_PARAM_CBANK
	.align		4
        /*2aac*/ 	.byte	0x04, 0x0a
        /*2aae*/ 	.short	(.L_38 - .L_37)
	.align		4
.L_37:
        /*2ab0*/ 	.word	index@(.nv.constant0._ZN7cutlass13device_kernelINS_4gemm6kernel13GemmUniversalIN4cute5tupleIJiiiiEEENS1_10collective13CollectiveMmaINS1_37MainloopSm90TmaGmmaWarpSpecializedFP8ILi2ENS5_IJNS4_1CILi1EEESB_SB_EEENS1_35KernelTmaWarpSpecializedCooperativeEEENS5_IJNSA_ILi192EEENSA_ILi176EEENSA_ILi256EEEEEENS_12float_e4m3_tENS5_IJlSB_lEEESJ_SK_NS4_8TiledMMAINS4_8MMA_AtomIJNS4_4SM904GMMA30MMA_64x16x32_F32E4M3E4M3_SS_TNILNSO_7ScaleInE1ELSQ_1EEEEEENS4_6LayoutINS5_IJNSA_ILi2EEESB_SB_EEENS5_IJSB_NSA_ILi0EEESW_EEEEENS5_IJNS4_10UnderscoreESZ_SZ_EEEEENS4_13SM90_TMA_LOADENS4_14ComposedLayoutINS4_7SwizzleILi3ELi4ELi3EEENS4_18smem_ptr_flag_bitsILi8EEENST_INS5_IJNSA_ILi8EEENSA_ILi128EEEEEENS5_IJS19_SB_EEEEEEEvNS4_8identityES12_S1D_vS1E_EENS_8epilogue10collective6detail29Sm90TmaWarpSpecializedAdapterINS1H_15DefaultEpilogueISJ_SK_SK_NS1G_6thread17LinearCombinationISJ_Li1EffLNS1L_9ScaleType4KindE0ELNS_15FloatRoundStyleE2ESJ_EENS1_15EpilogueDefaultEEEEEvvEEEEvNT_6ParamsE)
        /*2ab4*/ 	.short	0x0210
        /*2ab6*/ 	.short	0x0470


	//----- nvinfo : EIATTR_SW_WAR
	.align		4
.L_38:
        /*2ab8*/ 	.byte	0x04, 0x36
        /*2aba*/ 	.short	(.L_40 - .L_39)
.L_39:
        /*2abc*/ 	.word	0x00000008
.L_40:


//--------------------- .nv.callgraph             --------------------------
	.section	.nv.callgraph,"",@"SHT_CUDA_CALLGRAPH"
	.align	4
	.sectionentsize	8
	.align		4
        /*0000*/ 	.word	0x00000000
	.align		4
        /*0004*/ 	.word	0xffffffff
	.align		4
        /*0008*/ 	.word	0x00000000
	.align		4
        /*000c*/ 	.word	0xfffffffe
	.align		4
        /*0010*/ 	.word	0x00000000
	.align		4
        /*0014*/ 	.word	0xfffffffd
	.align		4
        /*0018*/ 	.word	0x00000000
	.align		4
        /*001c*/ 	.word	0xfffffffc


//--------------------- .nv.constant4             --------------------------
	.section	.nv.constant4,"a",@progbits
	.align	8
	.align		8
.nv.constant4:
        /*0000*/ 	.dword	_ZN40_INTERNAL_cb27d97d_4_k_cu_16dc703a_169344cuda3std3__45__cpo5beginE
	.align		8
        /*0008*/ 	.dword	_ZN40_INTERNAL_cb27d97d_4_k_cu_16dc703a_169344cuda3std3__45__cpo3endE
	.align		8
        /*0010*/ 	.dword	_ZN40_INTERNAL_cb27d97d_4_k_cu_16dc703a_169344cuda3std3__45__cpo6cbeginE
	.align		8
        /*0018*/ 	.dword	_ZN40_INTERNAL_cb27d97d_4_k_cu_16dc703a_169344cuda3std3__45__cpo4cendE
	.align		8
        /*0020*/ 	.dword	_ZN40_INTERNAL_cb27d97d_4_k_cu_16dc703a_169344cuda3std3__442_GLOBAL__N__cb27d97d_4_k_cu_16dc703a_169346ignoreE
	.align		8
        /*0028*/ 	.dword	_ZN40_INTERNAL_cb27d97d_4_k_cu_16dc703a_169344cuda3std3__419piecewise_constructE
	.align		8
        /*0030*/ 	.dword	_ZN40_INTERNAL_cb27d97d_4_k_cu_16dc703a_169344cuda3std3__48in_placeE
	.align		8
        /*0038*/ 	.dword	_ZN40_INTERNAL_cb27d97d_4_k_cu_16dc703a_169344cuda3std6ranges3__45__cpo4swapE
	.align		8
        /*0040*/ 	.dword	_ZN40_INTERNAL_cb27d97d_4_k_cu_16dc703a_169344cuda3std6ranges3__45__cpo9iter_moveE
	.align		8
        /*0048*/ 	.dword	_ZN40_INTERNAL_cb27d97d_4_k_cu_16dc703a_169344cute7productE
	.align		8
        /*0050*/ 	.dword	_ZN40_INTERNAL_cb27d97d_4_k_cu_16dc703a_169344cute1_E


//--------------------- .text._ZN7cutlass13device_kernelINS_4gemm6kernel13GemmUniversalIN4cute5tupleIJiiiiEEENS1_10collective13CollectiveMmaINS1_37MainloopSm90TmaGmmaWarpSpecializedFP8ILi2ENS5_IJNS4_1CILi1EEESB_SB_EEENS1_35KernelTmaWarpSpecializedCooperativeEEENS5_IJNSA_ILi192EEENSA_ILi176EEENSA_ILi256EEEEEENS_12float_e4m3_tENS5_IJlSB_lEEESJ_SK_NS4_8TiledMMAINS4_8MMA_AtomIJNS4_4SM904GMMA30MMA_64x16x32_F32E4M3E4M3_SS_TNILNSO_7ScaleInE1ELSQ_1EEEEEENS4_6LayoutINS5_IJNSA_ILi2EEESB_SB_EEENS5_IJSB_NSA_ILi0EEESW_EEEEENS5_IJNS4_10UnderscoreESZ_SZ_EEEEENS4_13SM90_TMA_LOADENS4_14ComposedLayoutINS4_7SwizzleILi3ELi4ELi3EEENS4_18smem_ptr_flag_bitsILi8EEENST_INS5_IJNSA_ILi8EEENSA_ILi128EEEEEENS5_IJS19_SB_EEEEEEEvNS4_8identityES12_S1D_vS1E_EENS_8epilogue10collective6detail29Sm90TmaWarpSpecializedAdapterINS1H_15DefaultEpilogueISJ_SK_SK_NS1G_6thread17LinearCombinationISJ_Li1EffLNS1L_9ScaleType4KindE0ELNS_15FloatRoundStyleE2ESJ_EENS1_15EpilogueDefaultEEEEEvvEEEEvNT_6ParamsE --------------------------
	.section	.text._ZN7cutlass13device_kernelINS_4gemm6kernel13GemmUniversalIN4cute5tupleIJiiiiEEENS1_10collective13CollectiveMmaINS1_37MainloopSm90TmaGmmaWarpSpecializedFP8ILi2ENS5_IJNS4_1CILi1EEESB_SB_EEENS1_35KernelTmaWarpSpecializedCooperativeEEENS5_IJNSA_ILi192EEENSA_ILi176EEENSA_ILi256EEEEEENS_12float_e4m3_tENS5_IJlSB_lEEESJ_SK_NS4_8TiledMMAINS4_8MMA_AtomIJNS4_4SM904GMMA30MMA_64x16x32_F32E4M3E4M3_SS_TNILNSO_7ScaleInE1ELSQ_1EEEEEENS4_6LayoutINS5_IJNSA_ILi2EEESB_SB_EEENS5_IJSB_NSA_ILi0EEESW_EEEEENS5_IJNS4_10UnderscoreESZ_SZ_EEEEENS4_13SM90_TMA_LOADENS4_14ComposedLayoutINS4_7SwizzleILi3ELi4ELi3EEENS4_18smem_ptr_flag_bitsILi8EEENST_INS5_IJNSA_ILi8EEENSA_ILi128EEEEEENS5_IJS19_SB_EEEEEEEvNS4_8identityES12_S1D_vS1E_EENS_8epilogue10collective6detail29Sm90TmaWarpSpecializedAdapterINS1H_15DefaultEpilogueISJ_SK_SK_NS1G_6thread17LinearCombinationISJ_Li1EffLNS1L_9ScaleType4KindE0ELNS_15FloatRoundStyleE2ESJ_EENS1_15EpilogueDefaultEEEEEvvEEEEvNT_6ParamsE,"ax",@progbits
	.align	128
.text._ZN7cutlass13device_kernelINS_4gemm6kernel13GemmUniversalIN4cute5tupleIJiiiiEEENS1_10collective13CollectiveMmaINS1_37MainloopSm90TmaGmmaWarpSpecializedFP8ILi2ENS5_IJNS4_1CILi1EEESB_SB_EEENS1_35KernelTmaWarpSpecializedCooperativeEEENS5_IJNSA_ILi192EEENSA_ILi176EEENSA_ILi256EEEEEENS_12float_e4m3_tENS5_IJlSB_lEEESJ_SK_NS4_8TiledMMAINS4_8MMA_AtomIJNS4_4SM904GMMA30MMA_64x16x32_F32E4M3E4M3_SS_TNILNSO_7ScaleInE1ELSQ_1EEEEEENS4_6LayoutINS5_IJNSA_ILi2EEESB_SB_EEENS5_IJSB_NSA_ILi0EEESW_EEEEENS5_IJNS4_10UnderscoreESZ_SZ_EEEEENS4_13SM90_TMA_LOADENS4_14ComposedLayoutINS4_7SwizzleILi3ELi4ELi3EEENS4_18smem_ptr_flag_bitsILi8EEENST_INS5_IJNSA_ILi8EEENSA_ILi128EEEEEENS5_IJS19_SB_EEEEEEEvNS4_8identityES12_S1D_vS1E_EENS_8epilogue10collective6detail29Sm90TmaWarpSpecializedAdapterINS1H_15DefaultEpilogueISJ_SK_SK_NS1G_6thread17LinearCombinationISJ_Li1EffLNS1L_9ScaleType4KindE0ELNS_15FloatRoundStyleE2ESJ_EENS1_15EpilogueDefaultEEEEEvvEEEEvNT_6ParamsE:
        .type           _ZN7cutlass13device_kernelINS_4gemm6kernel13GemmUniversalIN4cute5tupleIJiiiiEEENS1_10collective13CollectiveMmaINS1_37MainloopSm90TmaGmmaWarpSpecializedFP8ILi2ENS5_IJNS4_1CILi1EEESB_SB_EEENS1_35KernelTmaWarpSpecializedCooperativeEEENS5_IJNSA_ILi192EEENSA_ILi176EEENSA_ILi256EEEEEENS_12float_e4m3_tENS5_IJlSB_lEEESJ_SK_NS4_8TiledMMAINS4_8MMA_AtomIJNS4_4SM904GMMA30MMA_64x16x32_F32E4M3E4M3_SS_TNILNSO_7ScaleInE1ELSQ_1EEEEEENS4_6LayoutINS5_IJNSA_ILi2EEESB_SB_EEENS5_IJSB_NSA_ILi0EEESW_EEEEENS5_IJNS4_10UnderscoreESZ_SZ_EEEEENS4_13SM90_TMA_LOADENS4_14ComposedLayoutINS4_7SwizzleILi3ELi4ELi3EEENS4_18smem_ptr_flag_bitsILi8EEENST_INS5_IJNSA_ILi8EEENSA_ILi128EEEEEENS5_IJS19_SB_EEEEEEEvNS4_8identityES12_S1D_vS1E_EENS_8epilogue10collective6detail29Sm90TmaWarpSpecializedAdapterINS1H_15DefaultEpilogueISJ_SK_SK_NS1G_6thread17LinearCombinationISJ_Li1EffLNS1L_9ScaleType4KindE0ELNS_15FloatRoundStyleE2ESJ_EENS1_15EpilogueDefaultEEEEEvvEEEEvNT_6ParamsE,@function
        .size           _ZN7cutlass13device_kernelINS_4gemm6kernel13GemmUniversalIN4cute5tupleIJiiiiEEENS1_10collective13CollectiveMmaINS1_37MainloopSm90TmaGmmaWarpSpecializedFP8ILi2ENS5_IJNS4_1CILi1EEESB_SB_EEENS1_35KernelTmaWarpSpecializedCooperativeEEENS5_IJNSA_ILi192EEENSA_ILi176EEENSA_ILi256EEEEEENS_12float_e4m3_tENS5_IJlSB_lEEESJ_SK_NS4_8TiledMMAINS4_8MMA_AtomIJNS4_4SM904GMMA30MMA_64x16x32_F32E4M3E4M3_SS_TNILNSO_7ScaleInE1ELSQ_1EEEEEENS4_6LayoutINS5_IJNSA_ILi2EEESB_SB_EEENS5_IJSB_NSA_ILi0EEESW_EEEEENS5_IJNS4_10UnderscoreESZ_SZ_EEEEENS4_13SM90_TMA_LOADENS4_14ComposedLayoutINS4_7SwizzleILi3ELi4ELi3EEENS4_18smem_ptr_flag_bitsILi8EEENST_INS5_IJNSA_ILi8EEENSA_ILi128EEEEEENS5_IJS19_SB_EEEEEEEvNS4_8identityES12_S1D_vS1E_EENS_8epilogue10collective6detail29Sm90TmaWarpSpecializedAdapterINS1H_15DefaultEpilogueISJ_SK_SK_NS1G_6thread17LinearCombinationISJ_Li1EffLNS1L_9ScaleType4KindE0ELNS_15FloatRoundStyleE2ESJ_EENS1_15EpilogueDefaultEEEEEvvEEEEvNT_6ParamsE,(.L_x_421 - _ZN7cutlass13device_kernelINS_4gemm6kernel13GemmUniversalIN4cute5tupleIJiiiiEEENS1_10collective13CollectiveMmaINS1_37MainloopSm90TmaGmmaWarpSpecializedFP8ILi2ENS5_IJNS4_1CILi1EEESB_SB_EEENS1_35KernelTmaWarpSpecializedCooperativeEEENS5_IJNSA_ILi192EEENSA_ILi176EEENSA_ILi256EEEEEENS_12float_e4m3_tENS5_IJlSB_lEEESJ_SK_NS4_8TiledMMAINS4_8MMA_AtomIJNS4_4SM904GMMA30MMA_64x16x32_F32E4M3E4M3_SS_TNILNSO_7ScaleInE1ELSQ_1EEEEEENS4_6LayoutINS5_IJNSA_ILi2EEESB_SB_EEENS5_IJSB_NSA_ILi0EEESW_EEEEENS5_IJNS4_10UnderscoreESZ_SZ_EEEEENS4_13SM90_TMA_LOADENS4_14ComposedLayoutINS4_7SwizzleILi3ELi4ELi3EEENS4_18smem_ptr_flag_bitsILi8EEENST_INS5_IJNSA_ILi8EEENSA_ILi128EEEEEENS5_IJS19_SB_EEEEEEEvNS4_8identityES12_S1D_vS1E_EENS_8epilogue10collective6detail29Sm90TmaWarpSpecializedAdapterINS1H_15DefaultEpilogueISJ_SK_SK_NS1G_6thread17LinearCombinationISJ_Li1EffLNS1L_9ScaleType4KindE0ELNS_15FloatRoundStyleE2ESJ_EENS1_15EpilogueDefaultEEEEEvvEEEEvNT_6ParamsE)
        .other          _ZN7cutlass13device_kernelINS_4gemm6kernel13GemmUniversalIN4cute5tupleIJiiiiEEENS1_10collective13CollectiveMmaINS1_37MainloopSm90TmaGmmaWarpSpecializedFP8ILi2ENS5_IJNS4_1CILi1EEESB_SB_EEENS1_35KernelTmaWarpSpecializedCooperativeEEENS5_IJNSA_ILi192EEENSA_ILi176EEENSA_ILi256EEEEEENS_12float_e4m3_tENS5_IJlSB_lEEESJ_SK_NS4_8TiledMMAINS4_8MMA_AtomIJNS4_4SM904GMMA30MMA_64x16x32_F32E4M3E4M3_SS_TNILNSO_7ScaleInE1ELSQ_1EEEEEENS4_6LayoutINS5_IJNSA_ILi2EEESB_SB_EEENS5_IJSB_NSA_ILi0EEESW_EEEEENS5_IJNS4_10UnderscoreESZ_SZ_EEEEENS4_13SM90_TMA_LOADENS4_14ComposedLayoutINS4_7SwizzleILi3ELi4ELi3EEENS4_18smem_ptr_flag_bitsILi8EEENST_INS5_IJNSA_ILi8EEENSA_ILi128EEEEEENS5_IJS19_SB_EEEEEEEvNS4_8identityES12_S1D_vS1E_EENS_8epilogue10collective6detail29Sm90TmaWarpSpecializedAdapterINS1H_15DefaultEpilogueISJ_SK_SK_NS1G_6thread17LinearCombinationISJ_Li1EffLNS1L_9ScaleType4KindE0ELNS_15FloatRoundStyleE2ESJ_EENS1_15EpilogueDefaultEEEEEvvEEEEvNT_6ParamsE,@"STO_CUDA_ENTRY STV_DEFAULT"
_ZN7cutlass13device_kernelINS_4gemm6kernel13GemmUniversalIN4cute5tupleIJiiiiEEENS1_10collective13CollectiveMmaINS1_37MainloopSm90TmaGmmaWarpSpecializedFP8ILi2ENS5_IJNS4_1CILi1EEESB_SB_EEENS1_35KernelTmaWarpSpecializedCooperativeEEENS5_IJNSA_ILi192EEENSA_ILi176EEENSA_ILi256EEEEEENS_12float_e4m3_tENS5_IJlSB_lEEESJ_SK_NS4_8TiledMMAINS4_8MMA_AtomIJNS4_4SM904GMMA30MMA_64x16x32_F32E4M3E4M3_SS_TNILNSO_7ScaleInE1ELSQ_1EEEEEENS4_6LayoutINS5_IJNSA_ILi2EEESB_SB_EEENS5_IJSB_NSA_ILi0EEESW_EEEEENS5_IJNS4_10UnderscoreESZ_SZ_EEEEENS4_13SM90_TMA_LOADENS4_14ComposedLayoutINS4_7SwizzleILi3ELi4ELi3EEENS4_18smem_ptr_flag_bitsILi8EEENST_INS5_IJNSA_ILi8EEENSA_ILi128EEEEEENS5_IJS19_SB_EEEEEEEvNS4_8identityES12_S1D_vS1E_EENS_8epilogue10collective6detail29Sm90TmaWarpSpecializedAdapterINS1H_15DefaultEpilogueISJ_SK_SK_NS1G_6thread17LinearCombinationISJ_Li1EffLNS1L_9ScaleType4KindE0ELNS_15FloatRoundStyleE2ESJ_EENS1_15EpilogueDefaultEEEEEvvEEEEvNT_6ParamsE:
[----:B------:R-:W0:Y:S02]  /*0000*/  LDC R1, c[0x0][0x28] ;  /* 0x00000a00ff017b82 */ /* 0x000e240000000800 */
[----:B0-----:R-:W-:Y:S01]  /*0010*/  VIADD R1, R1, 0xfffffd68 ;  /* 0xfffffd6801017836 */ /* 0x001fe20000000000 */
[----:B------:R-:W0:Y:S01]  /*0020*/  S2R R2, SR_TID.X ;  /* 0x0000000000027919 */ /* 0x000e220000002100 */
[----:B------:R-:W-:Y:S01]  /*0030*/  ELECT P0, URZ, PT ;  /* 0x00000000003f782f */ /* 0x000fe20003800000 */
[----:B------:R-:W-:Y:S01]  /*0040*/  BSSY B0, `(.L_x_0) ;  /* 0x0000015000007945 */ /* 0x000fe20003800000 */
[--C-:B0-----:R-:W-:Y:S02]  /*0050*/  SHF.R.U32.HI R0, RZ, 0x5, R2.reuse ;  /* 0x00000005ff007819 */ /* 0x101fe40000011602 */
[----:B------:R-:W-:-:S03]  /*0060*/  SHF.R.U32.HI R2, RZ, 0x7, R2 ;  /* 0x00000007ff027819 */ /* 0x000fc60000011602 */
[----:B------:R-:W0:Y:S04]  /*0070*/  SHFL.IDX PT, R3, R0, RZ, 0x1f ;  /* 0x00001fff00037589 */ /* 0x000e2800000e0000 */
[----:B------:R-:W1:Y:S01]  /*0080*/  SHFL.IDX PT, R2, R2, RZ, 0x1f ;  /* 0x00001fff02027589 */ /* 0x000e6200000e0000 */
[----:B0-----:R-:W-:Y:S02]  /*0090*/  R2UR UR4, R3 ;  /* 0x00000000030472ca */ /* 0x001fe400000e0000 */
[----:B-1----:R-:W-:-:S11]  /*00a0*/  R2UR UR6, R2 ;  /* 0x00000000020672ca */ /* 0x002fd600000e0000 */
[----:B------:R-:W-:Y:S02]  /*00b0*/  USHF.R.S32.HI UR5, URZ, 0x1f, UR4 ;  /* 0x0000001f3f057899 */ /* 0x000fe40008011404 */
[----:B------:R-:W-:Y:S02]  /*00c0*/  ISETP.NE.OR P0, PT, RZ, UR4, !P0 ;  /* 0x00000004ff007c0c */ /* 0x000fe4000c705670 */
[----:B------:R-:W-:-:S04]  /*00d0*/  ULEA.HI UR5, UR5, UR4, URZ, 0x2 ;  /* 0x0000000405057291 */ /* 0x000fc8000f8f103f */
[----:B------:R-:W-:-:S04]  /*00e0*/  ULOP3.LUT UR5, UR5, 0xfffffffc, URZ, 0xc0, !UPT ;  /* 0xfffffffc05057892 */ /* 0x000fc8000f8ec03f */
[----:B------:R-:W-:-:S03]  /*00f0*/  UIADD3 UR8, UR4, -UR5, URZ ;  /* 0x8000000504087290 */ /* 0x000fc6000fffe03f */
[----:B------:R-:W-:Y:S09]  /*0100*/  @P0 BRA `(.L_x_1) ;  /* 0x0000000000200947 */ /* 0x000ff20003800000 */
[----:B------:R-:W-:Y:S02]  /*0110*/  ULDC.64 UR4, c[0x0][0x198] ;  /* 0x0000660000047ab9 */ /* 0x000fe40000000a00 */
[----:B------:R-:W-:Y:S02]  /*0120*/  UIADD3 UR10, UP0, UR4, 0xf0, URZ ;  /* 0x000000f0040a7890 */ /* 0x000fe4000ff1e03f */
[----:B------:R-:W-:Y:S02]  /*0130*/  UIADD3 UR4, UP1, UR4, 0x1f0, URZ ;  /* 0x000001f004047890 */ /* 0x000fe4000ff3e03f */
[----:B------:R-:W-:Y:S02]  /*0140*/  UIADD3.X UR11, URZ, UR5, URZ, UP0, !UPT ;  /* 0x000000053f0b7290 */ /* 0x000fe400087fe43f */
[----:B------:R-:W-:-:S07]  /*0150*/  UIADD3.X UR5, URZ, UR5, URZ, UP1, !UPT ;  /* 0x000000053f057290 */ /* 0x000fce0008ffe43f */
[----:B------:R0:W-:Y:S02]  /*0160*/  UTMACCTL.PF [UR10] ;  /* 0x000000000a0079b9 */ /* 0x0001e40008040000 */
[----:B------:R0:W-:Y:S02]  /*0170*/  UTMACCTL.PF [UR4] ;  /* 0x00000000040079b9 */ /* 0x0001e40008040000 */
[----:B0-----:R-:W-:Y:S01]  /*0180*/  NOP ;  /* 0x0000000000007918 */ /* 0x001fe20000000000 */
.L_x_1:
[----:B------:R-:W-:Y:S05]  /*0190*/  BSYNC B0 ;  /* 0x0000000000007941 */ /* 0x000fea0003800000 */
.L_x_0:
[----:B------:R-:W0:Y:S01]  /*01a0*/  SHFL.IDX PT, R2, R0, RZ, 0x1f ;  /* 0x00001fff00027589 */ /* 0x000e2200000e0000 */
[----:B------:R-:W-:Y:S01]  /*01b0*/  UISETP.NE.AND UP0, UPT, UR8, 0x3, UPT ;  /* 0x000000030800788c */ /* 0x000fe2000bf05270 */
[----:B------:R-:W-:Y:S01]  /*01c0*/  ISETP.NE.AND P1, PT, RZ, UR6, PT ;  /* 0x00000006ff007c0c */ /* 0x000fe2000bf25270 */
[----:B------:R-:W-:Y:S02]  /*01d0*/  UIADD3 UR10, UR6, -0x1, URZ ;  /* 0xffffffff060a7890 */ /* 0x000fe4000fffe03f */
[----:B------:R-:W-:Y:S02]  /*01e0*/  UISETP.EQ.OR UP0, UPT, UR8, URZ, !UP0 ;  /* 0x0000003f0800728c */ /* 0x000fe4000c702670 */
[----:B------:R-:W-:Y:S02]  /*01f0*/  UISETP.GE.U32.AND UP1, UPT, UR10, 0x2, UPT ;  /* 0x000000020a00788c */ /* 0x000fe4000bf26070 */
[----:B------:R-:W-:-:S04]  /*0200*/  UISETP.EQ.AND UP0, UPT, UR6, URZ, UP0 ;  /* 0x0000003f0600728c */ /* 0x000fc80008702270 */
[----:B------:R-:W-:-:S04]  /*0210*/  USEL UR4, URZ, 0x1, !UP0 ;  /* 0x000000013f047887 */ /* 0x000fc8000c000000 */
[----:B------:R-:W-:Y:S01]  /*0220*/  USEL UR4, UR4, 0x2, UP1 ;  /* 0x0000000204047887 */ /* 0x000fe20008800000 */
[----:B0-----:R-:W-:-:S05]  /*0230*/  ISETP.NE.AND P0, PT, R2, RZ, PT ;  /* 0x000000ff0200720c */ /* 0x001fca0003f05270 */
[----:B------:R-:W-:-:S05]  /*0240*/  IMAD.U32 R2, RZ, RZ, UR4 ;  /* 0x00000004ff027e24 */ /* 0x000fca000f8e00ff */
[----:B------:R0:W-:Y:S03]  /*0250*/  STL [R1+0x1f4], R2 ;  /* 0x0001f40201007387 */ /* 0x0001e60000100800 */
[----:B------:R-:W-:Y:S05]  /*0260*/  @P0 BRA `(.L_x_2) ;  /* 0x0000000000480947 */ /* 0x000fea0003800000 */
[----:B------:R-:W1:Y:S01]  /*0270*/  S2UR UR9, SR_CgaCtaId ;  /* 0x00000000000979c3 */ /* 0x000e620000008800 */
[----:B------:R-:W-:Y:S01]  /*0280*/  UMOV UR4, 0x400 ;  /* 0x0000040000047882 */ /* 0x000fe20000000000 */
[----:B------:R-:W-:Y:S01]  /*0290*/  UMOV UR5, 0x1 ;  /* 0x0000000100057882 */ /* 0x000fe20000000000 */
[----:B------:R-:W-:Y:S01]  /*02a0*/  UMOV UR6, 0x100 ;  /* 0x0000010000067882 */ /* 0x000fe20000000000 */
[----:B------:R-:W-:Y:S01]  /*02b0*/  ELECT P0, URZ, PT ;  /* 0x00000000003f782f */ /* 0x000fe20003800000 */
[----:B------:R-:W-:-:S04]  /*02c0*/  UIADD3 UR6, -UR6, 0x100000, URZ ;  /* 0x0010000006067890 */ /* 0x000fc8000fffe13f */
[----:B------:R-:W-:Y:S02]  /*02d0*/  USHF.L.U32 UR7, UR6, 0xb, URZ ;  /* 0x0000000b06077899 */ /* 0x000fe4000800063f */
[----:B------:R-:W-:Y:S02]  /*02e0*/  USHF.L.U32 UR6, UR6, 0x1, URZ ;  /* 0x0000000106067899 */ /* 0x000fe4000800063f */
[----:B-1----:R-:W-:Y:S02]  /*02f0*/  ULEA UR9, UR9, UR4, 0x18 ;  /* 0x0000000409097291 */ /* 0x002fe4000f8ec03f */
[----:B------:R-:W-:-:S04]  /*0300*/  UIADD3 UR4, -UR5, 0x100000, URZ ;  /* 0x0010000005047890 */ /* 0x000fc8000fffe13f */
[----:B------:R-:W-:Y:S02]  /*0310*/  USHF.L.U32 UR5, UR4, 0xb, URZ ;  /* 0x0000000b04057899 */ /* 0x000fe4000800063f */
[----:B------:R-:W-:Y:S01]  /*0320*/  USHF.L.U32 UR4, UR4, 0x1, URZ ;  /* 0x0000000104047899 */ /* 0x000fe2000800063f */
[----:B------:R-:W1:Y:S11]  /*0330*/  FENCE.VIEW.ASYNC.S ;  /* 0x00000000000073c6 */ /* 0x000e760000000000 */
[----:B-1----:R1:W2:Y:S01]  /*0340*/  SYNCS.EXCH.64 URZ, [UR9], UR4 ;  /* 0x00000004093f75b2 */ /* 0x0022a20008000100 */
[----:B------:R1:W3:Y:S01]  /*0350*/  SYNCS.EXCH.64 URZ, [UR9+0x10], UR6 ;  /* 0x00001006093f75b2 */ /* 0x0002e20008000100 */
[----:B------:R1:W4:Y:S01]  /*0360*/  SYNCS.EXCH.64 URZ, [UR9+0x8], UR4 ;  /* 0x00000804093f75b2 */ /* 0x0003220008000100 */
[----:B------:R1:W0:Y:S01]  /*0370*/  SYNCS.EXCH.64 URZ, [UR9+0x18], UR6 ;  /* 0x00001806093f75b2 */ /* 0x0002220008000100 */
[----:B------:R-:W-:Y:S01]  /*0380*/  NOP ;  /* 0x0000000000007918 */ /* 0x000fe20000000000 */
.L_x_2:
[----:B------:R-:W5:Y:S01]  /*0390*/  SHFL.IDX PT, R0, R0, RZ, 0x1f ;  /* 0x00001fff00007589 */ /* 0x000f6200000e0000 */
[----:B0-----:R-:W0:Y:S01]  /*03a0*/  LDC R2, c[0x0][0x65c] ;  /* 0x00019700ff027b82 */ /* 0x001e220000000800 */
[----:B------:R-:W-:Y:S01]  /*03b0*/  ELECT P0, URZ, PT ;  /* 0x00000000003f782f */ /* 0x000fe20003800000 */
[----:B------:R-:W-:Y:S01]  /*03c0*/  IMAD.MOV.U32 R3, RZ, RZ, RZ ;  /* 0x000000ffff037224 */ /* 0x000fe200078e00ff */
[----:B-1----:R-:W-:Y:S01]  /*03d0*/  UMOV UR4, 0x20 ;  /* 0x0000002000047882 */ /* 0x002fe20000000000 */
[----:B------:R-:W-:Y:S01]  /*03e0*/  NOP ;  /* 0x0000000000007918 */ /* 0x000fe20000000000 */
[----:B------:R-:W-:Y:S01]  /*03f0*/  NOP ;  /* 0x0000000000007918 */ /* 0x000fe20000000000 */
[----:B-----5:R-:W-:Y:S02]  /*0400*/  ISETP.NE.OR P0, PT, R0, RZ, !P0 ;  /* 0x000000ff0000720c */ /* 0x020fe40004705670 */
[----:B0-----:R-:W-:Y:S01]  /*0410*/  ISETP.NE.AND P4, PT, R2, 0x1, PT ;  /* 0x000000010200780c */ /* 0x001fe20003f85270 */
[----:B------:R-:W0:Y:S01]  /*0420*/  S2R R0, SR_CTAID.Y ;  /* 0x0000000000007919 */ /* 0x000e220000002600 */
[----:B------:R-:W1:Y:S09]  /*0430*/  S2R R2, SR_CTAID.X ;  /* 0x0000000000027919 */ /* 0x000e720000002500 */
[----:B------:R-:W-:Y:S01]  /*0440*/  VOTEU.ALL UP0, P0 ;  /* 0x00000000003f7886 */ /* 0x000fe20000000000 */
[----:B------:R-:W-:Y:S01]  /*0450*/  VOTEU.ALL UP1, P0 ;  /* 0x00000000003f7886 */ /* 0x000fe20000020000 */
[----:B------:R-:W1:Y:S01]  /*0460*/  @P4 LDC R7, c[0x0][0x10] ;  /* 0x00000400ff074b82 */ /* 0x000e620000000800 */
[----:B------:R-:W-:-:S02]  /*0470*/  @P4 IMAD.MOV.U32 R5, RZ, RZ, RZ ;  /* 0x000000ffff054224 */ /* 0x000fc400078e00ff */
[----:B------:R-:W-:Y:S01]  /*0480*/  @P4 IMAD.MOV.U32 R11, RZ, RZ, RZ ;  /* 0x000000ffff0b4224 */ /* 0x000fe200078e00ff */
[----:B------:R-:W-:Y:S01]  /*0490*/  @!UP0 UMOV UR6, 0x400 ;  /* 0x0000040000068882 */ /* 0x000fe20000000000 */
[----:B------:R-:W-:-:S04]  /*04a0*/  @!UP0 UIADD3 UR4, -UR4, 0x100000, URZ ;  /* 0x0010000004048890 */ /* 0x000fc8000fffe13f */
[----:B------:R-:W-:Y:S02]  /*04b0*/  @!UP0 USHF.L.U32 UR5, UR4, 0xb, URZ ;  /* 0x0000000b04058899 */ /* 0x000fe4000800063f */
[----:B------:R-:W-:Y:S01]  /*04c0*/  @!UP0 USHF.L.U32 UR4, UR4, 0x1, URZ ;  /* 0x0000000104048899 */ /* 0x000fe2000800063f */
[----:B------:R-:W5:Y:S08]  /*04d0*/  @!P4 LDC R9, c[0x0][0xc] ;  /* 0x00000300ff09cb82 */ /* 0x000f700000000800 */
[----:B------:R-:W2:Y:S01]  /*04e0*/  @!UP0 S2UR UR7, SR_CgaCtaId ;  /* 0x00000000000789c3 */ /* 0x000ea20000008800 */
[----:B0-----:R-:W-:-:S04]  /*04f0*/  @P4 IMAD.MOV.U32 R4, RZ, RZ, R0 ;  /* 0x000000ffff044224 */ /* 0x001fc800078e0000 */
[----:B-1----:R-:W-:-:S04]  /*0500*/  @P4 IMAD.WIDE.U32 R6, R2, R7, R4 ;  /* 0x0000000702064225 */ /* 0x002fc800078e0004 */
[----:B------:R-:W-:Y:S02]  /*0510*/  @P4 IMAD.MOV.U32 R10, RZ, RZ, R6 ;  /* 0x000000ffff0a4224 */ /* 0x000fe400078e0006 */
[----:B------:R-:W-:Y:S02]  /*0520*/  @P4 IMAD.IADD R14, R7, 0x1, R11 ;  /* 0x00000001070e4824 */ /* 0x000fe400078e020b */
[----:B-----5:R-:W-:-:S04]  /*0530*/  @!P4 IMAD.WIDE.U32 R4, R9, R0, R2 ;  /* 0x000000000904c225 */ /* 0x020fc800078e0002 */
[----:B------:R-:W-:Y:S02]  /*0540*/  @!P4 IMAD.MOV.U32 R10, RZ, RZ, R4 ;  /* 0x000000ffff0ac224 */ /* 0x000fe400078e0004 */
[----:B------:R-:W-:Y:S01]  /*0550*/  @!P4 IMAD.MOV.U32 R14, RZ, RZ, R5 ;  /* 0x000000ffff0ec224 */ /* 0x000fe200078e0005 */
[----:B--2---:R-:W-:Y:S02]  /*0560*/  @!UP0 ULEA UR6, UR7, UR6, 0x18 ;  /* 0x0000000607068291 */ /* 0x004fe4000f8ec03f */
[----:B------:R0:W-:Y:S01]  /*0570*/  STL [R1+0x200], R10 ;  /* 0x0002000a01007387 */ /* 0x0001e20000100800 */
[----:B------:R-:W-:-:S03]  /*0580*/  VOTEU.ALL UP0, P0 ;  /* 0x00000000003f7886 */ /* 0x000fc60000000000 */
[----:B------:R0:W-:Y:S04]  /*0590*/  STL [R1+0x1f8], R14 ;  /* 0x0001f80e01007387 */ /* 0x0001e80000100800 */
[----:B------:R-:W1:Y:S02]  /*05a0*/  FENCE.VIEW.ASYNC.S ;  /* 0x00000000000073c6 */ /* 0x000e640000000000 */
[----:B-1----:R0:W3:Y:S01]  /*05b0*/  @!UP0 SYNCS.EXCH.64 URZ, [UR6+0x30], UR4 ;  /* 0x00003004063f85b2 */ /* 0x0020e20008000100 */
[----:B------:R0:W3:Y:S01]  /*05c0*/  @!UP1 SYNCS.EXCH.64 URZ, [UR6+0x38], UR4 ;  /* 0x00003804063f95b2 */ /* 0x0000e20008000100 */
[----:B------:R-:W-:Y:S01]  /*05d0*/  NOP ;  /* 0x0000000000007918 */ /* 0x000fe20000000000 */
[----:B---34-:R-:W-:Y:S06]  /*05e0*/  BAR.SYNC.DEFER_BLOCKING 0x0 ;  /* 0x0000000000007b1d */ /* 0x018fec0000010000 */
[----:B0-----:R-:W-:Y:S05]  /*05f0*/  @!P1 BRA `(.L_x_3) ;  /* 0x000001b000bc9947 */ /* 0x001fea0003800000 */
[----:B------:R-:W-:-:S06]  /*0600*/  UISETP.GT.U32.AND UP0, UPT, UR10, 0x1, UPT ;  /* 0x000000010a00788c */ /* 0x000fcc000bf04070 */
[----:B------:R-:W-:-:S13]  /*0610*/  PLOP3.LUT P0, PT, PT, PT, UP0, 0x80, 0x0 ;  /* 0x000000000000781c */ /* 0x000fda0003f0f008 */
[----:B------:R-:W-:Y:S05]  /*0620*/  @P0 EXIT ;  /* 0x000000000000094d */ /* 0x000fea0003800000 */
[----:B------:R-:W-:Y:S01]  /*0630*/  IMAD.MOV.U32 R5, RZ, RZ, -0x1 ;  /* 0xffffffffff057424 */ /* 0x000fe200078e00ff */
[----:B------:R-:W-:Y:S01]  /*0640*/  ULDC.64 UR4, c[0x0][0x650] ;  /* 0x0001940000047ab9 */ /* 0x000fe20000000a00 */
[----:B------:R-:W-:Y:S01]  /*0650*/  IMAD.MOV.U32 R6, RZ, RZ, -0x1 ;  /* 0xffffffffff067424 */ /* 0x000fe200078e00ff */
[----:B------:R-:W-:Y:S01]  /*0660*/  ISETP.GE.U32.AND P0, PT, R10, UR4, PT ;  /* 0x000000040a007c0c */ /* 0x000fe2000bf06070 */
[----:B------:R-:W-:Y:S01]  /*0670*/  UMOV UR4, 0xffffffff ;  /* 0xffffffff00047882 */ /* 0x000fe20000000000 */
[----:B------:R0:W-:Y:S01]  /*0680*/  STL [R1+0x210], R5 ;  /* 0x0002100501007387 */ /* 0x0001e20000100800 */
[----:B------:R-:W-:Y:S02]  /*0690*/  PRMT R4, RZ, 0x7610, R4 ;  /* 0x00007610ff047816 */ /* 0x000fe40000000004 */
[----:B------:R-:W-:Y:S01]  /*06a0*/  ISETP.GE.U32.AND.EX P0, PT, R14, UR5, PT, P0 ;  /* 0x000000050e007c0c */ /* 0x000fe2000bf06100 */
[----:B------:R1:W-:Y:S01]  /*06b0*/  STL [R1+0x214], R6 ;  /* 0x0002140601007387 */ /* 0x0003e20000100800 */
[----:B0-----:R-:W-:-:S05]  /*06c0*/  IMAD.U32 R5, RZ, RZ, UR4 ;  /* 0x00000004ff057e24 */ /* 0x001fca000f8e00ff */
[----:B------:R1:W-:Y:S06]  /*06d0*/  STL [R1+0x208], R5 ;  /* 0x0002080501007387 */ /* 0x0003ec0000100800 */
[----:B------:R-:W-:Y:S05]  /*06e0*/  @P0 BRA `(.L_x_4) ;  /* 0x0000000400740947 */ /* 0x000fea0003800000 */
[----:B------:R-:W-:Y:S01]  /*06f0*/  ULDC.64 UR12, c[0x0][0x628] ;  /* 0x00018a00000c7ab9 */ /* 0x000fe20000000a00 */
[----:B------:R-:W0:Y:S01]  /*0700*/  LDC.64 R12, c[0x0][0x620] ;  /* 0x00018800ff0c7b82 */ /* 0x000e220000000a00 */
[----:B------:R-:W-:Y:S01]  /*0710*/  ISETP.NE.U32.AND P0, PT, RZ, UR12, PT ;  /* 0x0000000cff007c0c */ /* 0x000fe2000bf05070 */
[----:B------:R-:W-:Y:S01]  /*0720*/  ULDC UR11, c[0x0][0x630] ;  /* 0x00018c00000b7ab9 */ /* 0x000fe20000000800 */
[----:B------:R-:W-:Y:S02]  /*0730*/  R2UR UR4, R10 ;  /* 0x000000000a0472ca */ /* 0x000fe400000e0000 */
[----:B------:R-:W-:Y:S02]  /*0740*/  ISETP.NE.AND.EX P0, PT, RZ, UR13, PT, P0 ;  /* 0x0000000dff007c0c */ /* 0x000fe4000bf05300 */
[----:B------:R-:W-:-:S11]  /*0750*/  R2UR UR5, R14 ;  /* 0x000000000e0572ca */ /* 0x000fd600000e0000 */
[----:B------:R-:W-:Y:S05]  /*0760*/  @!P0 BRA `(.L_x_5) ;  /* 0x0000000000308947 */ /* 0x000fea0003800000 */
[----:B------:R-:W-:Y:S01]  /*0770*/  R2UR UR4, R10 ;  /* 0x000000000a0472ca */ /* 0x000fe200000e0000 */
[----:B------:R-:W-:Y:S01]  /*0780*/  ULDC UR8, c[0x0][0x634] ;  /* 0x00018d0000087ab9 */ /* 0x000fe20000000800 */
[----:B------:R-:W-:-:S11]  /*0790*/  R2UR UR10, R14 ;  /* 0x000000000e0a72ca */ /* 0x000fd600000e0000 */
[----:B------:R-:W-:-:S04]  /*07a0*/  UIADD3 UR8, UP0, UR4, UR8, URZ ;  /* 0x0000000804087290 */ /* 0x000fc8000ff1e03f */
[----:B------:R-:W-:-:S04]  /*07b0*/  UIADD3.X UR10, URZ, UR10, URZ, UP0, !UPT ;  /* 0x0000000a3f0a7290 */ /* 0x000fc800087fe43f */
[----:B------:R-:W-:-:S04]  /*07c0*/  UIMAD.WIDE.U32 UR4, UR10, UR12, URZ ;  /* 0x0000000c0a0472a5 */ /* 0x000fc8000f8e003f */
[----:B------:R-:W-:Y:S02]  /*07d0*/  UIMAD.WIDE.U32 UR6, UP0, UR8, UR13, UR4 ;  /* 0x0000000d080672a5 */ /* 0x000fe4000f800004 */
[----:B------:R-:W-:Y:S02]  /*07e0*/  UIMAD.WIDE.U32 UR4, UR8, UR12, URZ ;  /* 0x0000000c080472a5 */ /* 0x000fe4000f8e003f */
[----:B------:R-:W-:Y:S02]  /*07f0*/  UIADD3.X UR9, URZ, URZ, URZ, UP0, !UPT ;  /* 0x0000003f3f097290 */ /* 0x000fe400087fe43f */
[----:B------:R-:W-:Y:S01]  /*0800*/  UIADD3 URZ, UP0, UR5, UR6, URZ ;  /* 0x00000006053f7290 */ /* 0x000fe2000ff1e03f */
[----:B------:R-:W-:-:S03]  /*0810*/  UMOV UR8, UR7 ;  /* 0x0000000700087c82 */ /* 0x000fc60008000000 */
[----:B------:R-:W-:-:S12]  /*0820*/  UIMAD.WIDE.U32.X UR4, UR10, UR13, UR8, UP0 ;  /* 0x0000000d0a0472a5 */ /* 0x000fd800080e0408 */
.L_x_5:
[----:B------:R-:W-:Y:S01]  /*0830*/  USHF.R.U64 UR6, UR4, UR11, UR5 ;  /* 0x0000000b04067299 */ /* 0x000fe20008001205 */
[----:B------:R-:W2:Y:S01]  /*0840*/  LDC R8, c[0x0][0x618] ;  /* 0x00018600ff087b82 */ /* 0x000ea20000000800 */
[----:B------:R-:W-:Y:S01]  /*0850*/  USHF.R.U32.HI UR4, URZ, UR11, UR5 ;  /* 0x0000000b3f047299 */ /* 0x000fe20008011605 */
[----:B------:R-:W-:Y:S01]  /*0860*/  I2FP.F32.U32 R3, R2 ;  /* 0x0000000200037245 */ /* 0x000fe20000201000 */
[----:B------:R-:W-:Y:S01]  /*0870*/  IMAD.MOV.U32 R4, RZ, RZ, R10 ;  /* 0x000000ffff047224 */ /* 0x000fe200078e000a */
[----:B------:R-:W-:Y:S01]  /*0880*/  ULDC UR5, c[0x0][0x150] ;  /* 0x0000540000057ab9 */ /* 0x000fe20000000800 */
[----:B------:R-:W-:Y:S01]  /*0890*/  IADD3 R9, P0, RZ, -UR6, RZ ;  /* 0x80000006ff097c10 */ /* 0x000fe2000ff1e0ff */
[----:B-1----:R-:W-:Y:S02]  /*08a0*/  IMAD.MOV.U32 R5, RZ, RZ, R14 ;  /* 0x000000ffff057224 */ /* 0x002fe400078e000e */
[----:B------:R-:W-:Y:S01]  /*08b0*/  FMUL R3, R3, UR5 ;  /* 0x0000000503037c20 */ /* 0x000fe20008400000 */
[----:B------:R-:W1:Y:S01]  /*08c0*/  LDC.64 R18, c[0x0][0x640] ;  /* 0x00019000ff127b82 */ /* 0x000e620000000a00 */
[----:B------:R-:W-:Y:S01]  /*08d0*/  IMAD.X R11, RZ, RZ, ~UR4, P0 ;  /* 0x80000004ff0b7e24 */ /* 0x000fe200080e06ff */
[----:B------:R-:W-:Y:S01]  /*08e0*/  ULDC UR4, c[0x0][0x154] ;  /* 0x0000550000047ab9 */ /* 0x000fe20000000800 */
[----:B0-----:R-:W-:-:S02]  /*08f0*/  IMAD.WIDE.U32 R4, R9, R12, R4 ;  /* 0x0000000c09047225 */ /* 0x001fc400078e0004 */
[----:B------:R-:W0:Y:S02]  /*0900*/  F2I.U32.TRUNC.NTZ R3, R3 ;  /* 0x0000000300037305 */ /* 0x000e24000020f000 */
[----:B------:R-:W-:Y:S01]  /*0910*/  IMAD R6, R11, R12, RZ ;  /* 0x0000000c0b067224 */ /* 0x000fe200078e02ff */
[----:B------:R-:W3:Y:S03]  /*0920*/  LDC R10, c[0x0][0x608] ;  /* 0x00018200ff0a7b82 */ /* 0x000ee60000000800 */
[----:B------:R-:W-:-:S04]  /*0930*/  IMAD R9, R9, R13, R6 ;  /* 0x0000000d09097224 */ /* 0x000fc800078e0206 */
[----:B------:R-:W-:Y:S01]  /*0940*/  IMAD.IADD R5, R5, 0x1, R9 ;  /* 0x0000000105057824 */ /* 0x000fe200078e0209 */
[----:B------:R-:W4:Y:S01]  /*0950*/  LDC R7, c[0x0][0x144] ;  /* 0x00005100ff077b82 */ /* 0x000f220000000800 */
[----:B------:R-:W-:Y:S02]  /*0960*/  IMAD.MOV.U32 R9, RZ, RZ, 0x1 ;  /* 0x00000001ff097424 */ /* 0x000fe400078e00ff */
[----:B0-----:R-:W-:Y:S01]  /*0970*/  IMAD.MOV R6, RZ, RZ, -R3 ;  /* 0x000000ffff067224 */ /* 0x001fe200078e0a03 */
[----:B--2---:R-:W-:Y:S02]  /*0980*/  SHF.R.U64 R12, R4, R8, R5 ;  /* 0x00000008040c7219 */ /* 0x004fe40000001205 */
[----:B------:R-:W-:Y:S02]  /*0990*/  I2FP.F32.U32 R4, R0 ;  /* 0x0000000000047245 */ /* 0x000fe40000201000 */
[----:B------:R-:W0:Y:S01]  /*09a0*/  LDC R14, c[0x0][0x658] ;  /* 0x00019600ff0e7b82 */ /* 0x000e220000000800 */
[----:B-1----:R-:W-:-:S02]  /*09b0*/  ISETP.NE.U32.AND P0, PT, R18, RZ, PT ;  /* 0x000000ff1200720c */ /* 0x002fc40003f05070 */
[----:B------:R-:W-:Y:S01]  /*09c0*/  FMUL R4, R4, UR4 ;  /* 0x0000000404047c20 */ /* 0x000fe20008400000 */
[----:B------:R-:W-:Y:S01]  /*09d0*/  SHF.R.U32.HI R3, RZ, R8, R5 ;  /* 0x00000008ff037219 */ /* 0x000fe20000011605 */
[----:B------:R-:W-:Y:S01]  /*09e0*/  IMAD.MOV.U32 R5, RZ, RZ, -0x1 ;  /* 0xffffffffff057424 */ /* 0x000fe200078e00ff */
[----:B------:R-:W-:Y:S01]  /*09f0*/  ISETP.NE.AND.EX P0, PT, R19, RZ, PT, P0 ;  /* 0x000000ff1300720c */ /* 0x000fe20003f05300 */
[----:B------:R1:W2:Y:S01]  /*0a00*/  F2I.U32.TRUNC.NTZ R11, R4 ;  /* 0x00000004000b7305 */ /* 0x0002a2000020f000 */
[----:B------:R-:W1:Y:S01]  /*0a10*/  LDC R13, c[0x0][0x148] ;  /* 0x00005200ff0d7b82 */ /* 0x000e620000000800 */
[-CC-:B---3--:R-:W-:Y:S02]  /*0a20*/  SHF.R.U64 R23, R12, R10.reuse, R3.reuse ;  /* 0x0000000a0c177219 */ /* 0x188fe40000001203 */
[----:B------:R-:W-:-:S05]  /*0a30*/  SHF.R.U32.HI R3, RZ, R10, R3 ;  /* 0x0000000aff037219 */ /* 0x000fca0000011603 */
[----:B------:R-:W3:Y:S01]  /*0a40*/  LDC R17, c[0x0][0x600] ;  /* 0x00018000ff117b82 */ /* 0x000ee20000000800 */
[----:B----4-:R-:W-:-:S07]  /*0a50*/  IMAD R8, R7, R6, R2 ;  /* 0x0000000607087224 */ /* 0x010fce00078e0202 */
[----:B------:R-:W4:Y:S01]  /*0a60*/  LDC R16, c[0x0][0x648] ;  /* 0x00019200ff107b82 */ /* 0x000f220000000800 */
[-C--:B0-----:R-:W-:Y:S02]  /*0a70*/  SHF.L.U32 R2, R5, R14.reuse, RZ ;  /* 0x0000000e05027219 */ /* 0x081fe400000006ff */
[--C-:B------:R-:W-:Y:S02]  /*0a80*/  SHF.R.U64 R22, R23, R14, R3.reuse ;  /* 0x0000000e17167219 */ /* 0x100fe40000001203 */
[----:B------:R-:W-:Y:S02]  /*0a90*/  LOP3.LUT R10, RZ, R2, RZ, 0x33, !PT ;  /* 0x00000002ff0a7212 */ /* 0x000fe400078e33ff */
[-C--:B------:R-:W-:Y:S01]  /*0aa0*/  SHF.R.U32.HI R3, RZ, R14.reuse, R3 ;  /* 0x0000000eff037219 */ /* 0x080fe20000011603 */
[----:B------:R-:W0:Y:S01]  /*0ab0*/  LDC R21, c[0x0][0x638] ;  /* 0x00018e00ff157b82 */ /* 0x000e220000000800 */
[----:B------:R-:W-:Y:S01]  /*0ac0*/  SHF.L.U32 R9, R9, R14, RZ ;  /* 0x0000000e09097219 */ /* 0x000fe200000006ff */
[----:B------:R-:W-:-:S06]  /*0ad0*/  IMAD.MOV.U32 R2, RZ, RZ, R22 ;  /* 0x000000ffff027224 */ /* 0x000fcc00078e0016 */
[----:B------:R-:W0:Y:S01]  /*0ae0*/  LDC R20, c[0x0][0x610] ;  /* 0x00018400ff147b82 */ /* 0x000e220000000800 */
[----:B-12---:R-:W-:Y:S05]  /*0af0*/  @!P0 BRA `(.L_x_6) ;  /* 0x0000000000288947 */ /* 0x006fea0003800000 */
[----:B------:R-:W1:Y:S02]  /*0b00*/  LDC R7, c[0x0][0x64c] ;  /* 0x00019300ff077b82 */ /* 0x000e640000000800 */
[----:B-1----:R-:W-:-:S05]  /*0b10*/  IADD3 R7, P0, R22, R7, RZ ;  /* 0x0000000716077210 */ /* 0x002fca0007f1e0ff */
[----:B------:R-:W-:-:S04]  /*0b20*/  IMAD.X R15, RZ, RZ, R3, P0 ;  /* 0x000000ffff0f7224 */ /* 0x000fc800000e0603 */
[----:B------:R-:W-:-:S04]  /*0b30*/  IMAD.WIDE.U32 R2, R15, R18, RZ ;  /* 0x000000120f027225 */ /* 0x000fc800078e00ff */
[----:B------:R-:W-:-:S04]  /*0b40*/  IMAD.WIDE.U32 R4, P0, R7, R19, R2 ;  /* 0x0000001307047225 */ /* 0x000fc80007800002 */
[----:B------:R-:W-:-:S04]  /*0b50*/  IMAD.WIDE.U32 R2, R7, R18, RZ ;  /* 0x0000001207027225 */ /* 0x000fc800078e00ff */
[----:B------:R-:W-:Y:S01]  /*0b60*/  IMAD.X R7, RZ, RZ, RZ, P0 ;  /* 0x000000ffff077224 */ /* 0x000fe200000e06ff */
[----:B------:R-:W-:Y:S01]  /*0b70*/  IADD3 RZ, P0, R3, R4, RZ ;  /* 0x0000000403ff7210 */ /* 0x000fe20007f1e0ff */
[----:B------:R-:W-:-:S04]  /*0b80*/  IMAD.MOV.U32 R6, RZ, RZ, R5 ;  /* 0x000000ffff067224 */ /* 0x000fc800078e0005 */
[----:B------:R-:W-:-:S08]  /*0b90*/  IMAD.WIDE.U32.X R2, R15, R19, R6, P0 ;  /* 0x000000130f027225 */ /* 0x000fd000000e0406 */
.L_x_6:
[----:B----4-:R-:W-:Y:S01]  /*0ba0*/  SHF.R.U64 R2, R2, R16, R3 ;  /* 0x0000001002027219 */ /* 0x010fe20000001203 */
[----:B---3--:R-:W-:Y:S01]  /*0bb0*/  VIADD R3, R17, 0xffffffff ;  /* 0xffffffff11037836 */ /* 0x008fe20000000000 */
[----:B------:R-:W-:Y:S01]  /*0bc0*/  LOP3.LUT R10, R23, R10, RZ, 0xc0, !PT ;  /* 0x0000000a170a7212 */ /* 0x000fe200078ec0ff */
[----:B------:R-:W-:Y:S02]  /*0bd0*/  IMAD.MOV R11, RZ, RZ, -R11 ;  /* 0x000000ffff0b7224 */ /* 0x000fe400078e0a0b */
[----:B------:R-:W-:Y:S01]  /*0be0*/  IMAD.MOV R4, RZ, RZ, -R2 ;  /* 0x000000ffff047224 */ /* 0x000fe200078e0a02 */
[----:B------:R-:W-:Y:S01]  /*0bf0*/  LOP3.LUT R3, R12, R3, RZ, 0xc0, !PT ;  /* 0x000000030c037212 */ /* 0x000fe200078ec0ff */
[----:B------:R-:W-:Y:S02]  /*0c00*/  @P4 IMAD R8, R13, R11, R0 ;  /* 0x0000000b0d084224 */ /* 0x000fe400078e0200 */
[----:B------:R-:W-:Y:S02]  /*0c10*/  IMAD R9, R9, R2, R10 ;  /* 0x0000000209097224 */ /* 0x000fe400078e020a */
[----:B0-----:R-:W-:-:S02]  /*0c20*/  IMAD R0, R4, R21, R22 ;  /* 0x0000001504007224 */ /* 0x001fc400078e0216 */
[----:B------:R-:W-:Y:S02]  /*0c30*/  IMAD R8, R9, R20, R8 ;  /* 0x0000001409087224 */ /* 0x000fe400078e0208 */
[----:B------:R-:W-:Y:S02]  /*0c40*/  IMAD R3, R0, R17, R3 ;  /* 0x0000001100037224 */ /* 0x000fe400078e0203 */
[----:B------:R-:W-:-:S03]  /*0c50*/  IMAD.MOV.U32 R4, RZ, RZ, 0x1 ;  /* 0x00000001ff047424 */ /* 0x000fc600078e00ff */
[----:B------:R-:W-:Y:S02]  /*0c60*/  SEL R0, R3, R8, !P4 ;  /* 0x0000000803007207 */ /* 0x000fe40006000000 */
[----:B------:R-:W-:-:S03]  /*0c70*/  SEL R2, R8, R3, !P4 ;  /* 0x0000000308027207 */ /* 0x000fc60006000000 */
[----:B------:R0:W-:Y:S04]  /*0c80*/  STL [R1+0x214], R0 ;  /* 0x0002140001007387 */ /* 0x0001e80000100800 */
[----:B------:R2:W-:Y:S01]  /*0c90*/  STL [R1+0x210], R2 ;  /* 0x0002100201007387 */ /* 0x0005e20000100800 */
[----:B0-----:R-:W-:-:S05]  /*0ca0*/  IMAD.U32 R0, RZ, RZ, UR6 ;  /* 0x00000006ff007e24 */ /* 0x001fca000f8e00ff */
[----:B------:R2:W-:Y:S02]  /*0cb0*/  STL [R1+0x208], R0 ;  /* 0x0002080001007387 */ /* 0x0005e40000100800 */
.L_x_4:
[----:B------:R-:W-:-:S08]  /*0cc0*/  NOP ;  /* 0x0000000000007918 */ /* 0x000fd00000000000 */
[----:B------:R-:W0:Y:S02]  /*0cd0*/  USETMAXREG.TRY_ALLOC.CTAPOOL UP0, 0xe8 ;  /* 0x000000e8000079c8 */ /* 0x000e240008000600 */
[----:B0-----:R-:W-:-:S13]  /*0ce0*/  PLOP3.LUT P0, PT, PT, PT, UP0, 0x80, 0x0 ;  /* 0x000000000000781c */ /* 0x001fda0003f0f008 */
[----:B------:R-:W-:Y:S05]  /*0cf0*/  @!P0 BRA `(.L_x_4) ;  /* 0xfffffffc00f08947 */ /* 0x000fea000383ffff */
[----:B------:R-:W-:Y:S01]  /*0d00*/  ULDC.64 UR4, c[0x0][0x598] ;  /* 0x0001660000047ab9 */ /* 0x000fe20000000a00 */
[----:B------:R-:W-:Y:S01]  /*0d10*/  ULDC.64 UR52, c[0x0][0x208] ;  /* 0x0000820000347ab9 */ /* 0x000fe20000000a00 */
[----:B------:R-:W-:-:S04]  /*0d20*/  ISETP.NE.U32.AND P0, PT, RZ, UR4, PT ;  /* 0x00000004ff007c0c */ /* 0x000fc8000bf05070 */
[----:B------:R-:W-:-:S13]  /*0d30*/  ISETP.NE.AND.EX P0, PT, RZ, UR5, PT, P0 ;  /* 0x00000005ff007c0c */ /* 0x000fda000bf05300 */
[----:B------:R-:W-:Y:S05]  /*0d40*/  @!P0 BRA `(.L_x_7) ;  /* 0x0000000000208947 */ /* 0x000fea0003800000 */
[----:B--2---:R-:W0:Y:S02]  /*0d50*/  LDC.64 R2, c[0x0][0x598] ;  /* 0x00016600ff027b82 */ /* 0x004e240000000a00 */
[----:B0-----:R-:W2:Y:S02]  /*0d60*/  LDG.E.64 R2, desc[UR52][R2.64] ;  /* 0x0000003402027981 */ /* 0x001ea4000c1e1b00 */
[----:B--2---:R-:W-:-:S04]  /*0d70*/  ISETP.NE.U32.AND P0, PT, R2, RZ, PT ;  /* 0x000000ff0200720c */ /* 0x004fc80003f05070 */
[----:B------:R-:W-:-:S13]  /*0d80*/  ISETP.NE.AND.EX P0, PT, R3, RZ, PT, P0 ;  /* 0x000000ff0300720c */ /* 0x000fda0003f05300 */
[----:B------:R-:W-:Y:S05]  /*0d90*/  @!P0 BRA `(.L_x_7) ;  /* 0x00000000000c8947 */ /* 0x000fea0003800000 */
[----:B------:R-:W2:Y:S02]  /*0da0*/  LD.E R2, desc[UR52][R2.64] ;  /* 0x0000003402027980 */ /* 0x000ea4000c101900 */
[----:B--2---:R-:W-:Y:S01]  /*0db0*/  R2UR UR4, R2 ;  /* 0x00000000020472ca */ /* 0x004fe200000e0000 */
[----:B------:R-:W-:-:S14]  /*0dc0*/  BRA `(.L_x_8) ;  /* 0x0000000000247947 */ /* 0x000fdc0003800000 */
.L_x_7:
[----:B------:R-:W-:Y:S02]  /*0dd0*/  ULDC.64 UR4, c[0x0][0x588] ;  /* 0x0001620000047ab9 */ /* 0x000fe40000000a00 */
[----:B------:R-:W-:-:S04]  /*0de0*/  ISETP.NE.U32.AND P0, PT, RZ, UR4, PT ;  /* 0x00000004ff007c0c */ /* 0x000fc8000bf05070 */
[----:B------:R-:W-:-:S13]  /*0df0*/  ISETP.NE.AND.EX P0, PT, RZ, UR5, PT, P0 ;  /* 0x00000005ff007c0c */ /* 0x000fda000bf05300 */
[----:B------:R-:W-:Y:S05]  /*0e00*/  @!P0 BRA `(.L_x_9) ;  /* 0x0000000000108947 */ /* 0x000fea0003800000 */
[----:B--2---:R-:W0:Y:S02]  /*0e10*/  LDC.64 R2, c[0x0][0x588] ;  /* 0x00016200ff027b82 */ /* 0x004e240000000a00 */
[----:B0-----:R-:W2:Y:S02]  /*0e20*/  LDG.E R2, desc[UR52][R2.64] ;  /* 0x0000003402027981 */ /* 0x001ea4000c1e1900 */
[----:B--2---:R-:W-:Y:S01]  /*0e30*/  R2UR UR4, R2 ;  /* 0x00000000020472ca */ /* 0x004fe200000e0000 */
[----:B------:R-:W-:-:S14]  /*0e40*/  BRA `(.L_x_8) ;  /* 0x0000000000047947 */ /* 0x000fdc0003800000 */
.L_x_9:
[----:B------:R-:W-:-:S05]  /*0e50*/  ULDC UR4, c[0x0][0x580] ;  /* 0x0001600000047ab9 */ /* 0x000fca0000000800 */
.L_x_8:
[----:B------:R-:W-:Y:S02]  /*0e60*/  ULDC.64 UR6, c[0x0][0x5a0] ;  /* 0x0001680000067ab9 */ /* 0x000fe40000000a00 */
        /* <DEDUP_REMOVED lines=11> */
.L_x_10:
        /* <DEDUP_REMOVED lines=8> */
.L_x_12:
[----:B------:R-:W-:-:S05]  /*0fa0*/  ULDC UR7, c[0x0][0x584] ;  /* 0x0001610000077ab9 */ /* 0x000fca0000000800 */
.L_x_11:
[----:B------:R-:W-:-:S13]  /*0fb0*/  LOP3.LUT P0, RZ, R4, 0xff, RZ, 0xc0, !PT ;  /* 0x000000ff04ff7812 */ /* 0x000fda000780c0ff */
[----:B------:R-:W-:Y:S05]  /*0fc0*/  @!P0 EXIT ;  /* 0x000000000000894d */ /* 0x000fea0003800000 */
[----:B--2---:R-:W2:Y:S01]  /*0fd0*/  LDL R0, [R1+0x1f4] ;  /* 0x0001f40001007983 */ /* 0x004ea20000100800 */
[----:B------:R-:W-:Y:S02]  /*0fe0*/  ULDC UR5, c[0x0][0x28c] ;  /* 0x0000a30000057ab9 */ /* 0x000fe40000000800 */
[----:B------:R-:W-:-:S04]  /*0ff0*/  UIADD3 UR5, UR5, 0xff, URZ ;  /* 0x000000ff05057890 */ /* 0x000fc8000fffe03f */
[----:B------:R-:W-:-:S04]  /*1000*/  USHF.R.S32.HI UR6, URZ, 0x1f, UR5 ;  /* 0x0000001f3f067899 */ /* 0x000fc80008011405 */
[----:B------:R-:W-:Y:S01]  /*1010*/  ULEA.HI UR6, UR6, UR5, URZ, 0x8 ;  /* 0x0000000506067291 */ /* 0x000fe2000f8f403f */
[----:B--2---:R-:W-:-:S13]  /*1020*/  R2UR UR8, R0 ;  /* 0x00000000000872ca */ /* 0x004fda00000e0000 */
[----:B------:R-:W-:Y:S02]  /*1030*/  ULOP3.LUT UR5, UR8, 0x1, URZ, 0xfc, !UPT ;  /* 0x0000000108057892 */ /* 0x000fe4000f8efc3f */
[----:B------:R-:W-:-:S03]  /*1040*/  USHF.R.S32.HI UR8, URZ, 0x8, UR6 ;  /* 0x000000083f087899 */ /* 0x000fc60008011406 */
[----:B------:R-:W-:Y:S01]  /*1050*/  UMOV UR6, URZ ;  /* 0x0000003f00067c82 */ /* 0x000fe20008000000 */
[----:B------:R-:W-:Y:S01]  /*1060*/  IMAD.U32 R0, RZ, RZ, UR5 ;  /* 0x00000005ff007e24 */ /* 0x000fe2000f8e00ff */
[----:B------:R-:W-:Y:S01]  /*1070*/  UMOV UR5, URZ ;  /* 0x0000003f00057c82 */ /* 0x000fe20008000000 */
[----:B------:R-:W-:Y:S02]  /*1080*/  IMAD.U32 R3, RZ, RZ, UR8 ;  /* 0x00000008ff037e24 */ /* 0x000fe4000f8e00ff */
[----:B------:R-:W-:Y:S01]  /*1090*/  IMAD.U32 R2, RZ, RZ, UR5 ;  /* 0x00000005ff027e24 */ /* 0x000fe2000f8e00ff */
[----:B------:R0:W-:Y:S04]  /*10a0*/  STL [R1+0x1f0], R0 ;  /* 0x0001f00001007387 */ /* 0x0001e80000100800 */
[----:B------:R2:W-:Y:S01]  /*10b0*/  STL [R1+0x20c], R3 ;  /* 0x00020c0301007387 */ /* 0x0005e20000100800 */
[----:B0-----:R-:W-:-:S05]  /*10c0*/  IMAD.U32 R0, RZ, RZ, UR6 ;  /* 0x00000006ff007e24 */ /* 0x001fca000f8e00ff */
[----:B------:R2:W-:Y:S04]  /*10d0*/  STL [R1+0x204], R0 ;  /* 0x0002040001007387 */ /* 0x0005e80000100800 */
[----:B------:R2:W-:Y:S02]  /*10e0*/  STL [R1+0x1fc], R2 ;  /* 0x0001fc0201007387 */ /* 0x0005e40000100800 */
.L_x_389:
[----:B--2---:R-:W2:Y:S01]  /*10f0*/  LDL R3, [R1+0x1fc] ;  /* 0x0001fc0001037983 */ /* 0x004ea20000100800 */
[----:B0-----:R-:W0:Y:S03]  /*1100*/  LDC R2, c[0x0][0x28c] ;  /* 0x0000a300ff027b82 */ /* 0x001e260000000800 */
[----:B------:R-:W-:Y:S04]  /*1110*/  STL [R1+0x1ec], RZ ;  /* 0x0001ecff01007387 */ /* 0x000fe80000100800 */
        /* <DEDUP_REMOVED lines=50> */
[----:B------:R-:W-:Y:S01]  /*1440*/  STL [R1+0x120], RZ ;  /* 0x000120ff01007387 */ /* 0x000fe20000100800 */
[----:B------:R-:W3:Y:S03]  /*1450*/  S2R R0, SR_TID.X ;  /* 0x0000000000007919 */ /* 0x000ee60000002100 */
        /* <DEDUP_REMOVED lines=29> */
[----:B---3--:R-:W-:-:S03]  /*1630*/  LOP3.LUT R0, R0, 0x80, RZ, 0xc0, !PT ;  /* 0x0000008000007812 */ /* 0x008fc600078ec0ff */
[----:B------:R-:W-:Y:S04]  /*1640*/  STL [R1+0xa8], RZ ;  /* 0x0000a8ff01007387 */ /* 0x000fe80000100800 */
[----:B------:R-:W-:Y:S04]  /*1650*/  STL [R1+0xa4], RZ ;  /* 0x0000a4ff01007387 */ /* 0x000fe80000100800 */
[----:B------:R-:W-:Y:S04]  /*1660*/  STL [R1+0xa0], RZ ;  /* 0x0000a0ff01007387 */ /* 0x000fe80000100800 */
[----:B------:R-:W-:Y:S01]  /*1670*/  STL [R1+0x9c], RZ ;  /* 0x00009cff01007387 */ /* 0x000fe20000100800 */
[----:B------:R-:W-:-:S03]  /*1680*/  SHF.R.U32.HI R0, RZ, 0x7, R0 ;  /* 0x00000007ff007819 */ /* 0x000fc60000011600 */
        /* <DEDUP_REMOVED lines=9> */
[----:B------:R-:W3:Y:S04]  /*1720*/  SHFL.IDX PT, R0, R0, RZ, 0x1f ;  /* 0x00001fff00007589 */ /* 0x000ee800000e0000 */
        /* <DEDUP_REMOVED lines=21> */
[----:B---3--:R-:W-:-:S03]  /*1880*/  R2UR UR8, R0 ;  /* 0x00000000000872ca */ /* 0x008fc600000e0000 */
[----:B------:R-:W-:Y:S01]  /*1890*/  STL [R1+0x20], RZ ;  /* 0x000020ff01007387 */ /* 0x000fe20000100800 */
[----:B------:R-:W-:-:S03]  /*18a0*/  IMAD.MOV.U32 R0, RZ, RZ, RZ ;  /* 0x000000ffff007224 */ /* 0x000fc600078e00ff */
[----:B------:R-:W-:Y:S04]  /*18b0*/  STL [R1+0x1c], RZ ;  /* 0x00001cff01007387 */ /* 0x000fe80000100800 */
[----:B------:R-:W-:Y:S04]  /*18c0*/  STL [R1+0x18], RZ ;  /* 0x000018ff01007387 */ /* 0x000fe80000100800 */
[----:B------:R-:W-:Y:S04]  /*18d0*/  STL [R1+0x14], RZ ;  /* 0x000014ff01007387 */ /* 0x000fe80000100800 */
[----:B------:R-:W-:Y:S04]  /*18e0*/  STL [R1+0x10], RZ ;  /* 0x000010ff01007387 */ /* 0x000fe80000100800 */
[----:B------:R-:W-:Y:S04]  /*18f0*/  STL [R1+0xc], RZ ;  /* 0x00000cff01007387 */ /* 0x000fe80000100800 */
[----:B------:R-:W-:Y:S04]  /*1900*/  STL [R1+0x8], RZ ;  /* 0x000008ff01007387 */ /* 0x000fe80000100800 */
[----:B------:R-:W-:Y:S04]  /*1910*/  STL [R1+0x4], RZ ;  /* 0x000004ff01007387 */ /* 0x000fe80000100800 */
[----:B------:R-:W-:Y:S04]  /*1920*/  STL [R1], RZ ;  /* 0x000000ff01007387 */ /* 0x000fe80000100800 */
[----:B------:R3:W-:Y:S04]  /*1930*/  STL [R1+0x218], R0 ;  /* 0x0002180001007387 */ /* 0x0007e80000100800 */
[----:B---3--:R-:W3:Y:S01]  /*1940*/  LDL R0, [R1+0x204] ;  /* 0x0002040001007983 */ /* 0x008ee20000100800 */
[----:B----4-:R-:W4:Y:S01]  /*1950*/  S2UR UR10, SR_CgaCtaId ;  /* 0x00000000000a79c3 */ /* 0x010f220000008800 */
[----:B------:R-:W-:Y:S01]  /*1960*/  ULEA.HI UR9, UR8, UR8, URZ, 0x1 ;  /* 0x0000000808097291 */ /* 0x000fe2000f8f083f */
[----:B------:R-:W-:-:S03]  /*1970*/  UMOV UR58, 0x400 ;  /* 0x00000400003a7882 */ /* 0x000fc60000000000 */
[----:B------:R-:W-:-:S04]  /*1980*/  ULOP3.LUT UR9, UR9, 0x7fffe, URZ, 0xc0, !UPT ;  /* 0x0007fffe09097892 */ /* 0x000fc8000f8ec03f */
[----:B------:R-:W-:Y:S01]  /*1990*/  UIADD3 UR9, UR8, -UR9, URZ ;  /* 0x8000000908097290 */ /* 0x000fe2000fffe03f */
[----:B0-----:R-:W-:Y:S02]  /*19a0*/  ISETP.GE.AND P0, PT, R2, 0x1, PT ;  /* 0x000000010200780c */ /* 0x001fe40003f06270 */
[----:B---3--:R-:W-:Y:S02]  /*19b0*/  R2UR UR55, R0 ;  /* 0x00000000003772ca */ /* 0x008fe400000e0000 */
[----:B------:R0:W5:Y:S01]  /*19c0*/  LDL.LU R0, [R1+0x218] ;  /* 0x0002180001007983 */ /* 0x0001620000300800 */
[----:B----4-:R-:W-:-:S04]  /*19d0*/  ULEA UR58, UR10, UR58, 0x18 ;  /* 0x0000003a0a3a7291 */ /* 0x010fc8000f8ec03f */
[----:B------:R-:W-:-:S04]  /*19e0*/  ULEA UR9, UR9, UR58, 0xd ;  /* 0x0000003a09097291 */ /* 0x000fc8000f8e683f */
[----:B------:R-:W-:-:S04]  /*19f0*/  UIADD3 UR9, UR9, 0x100, URZ ;  /* 0x0000010009097890 */ /* 0x000fc8000fffe03f */
[----:B------:R-:W-:Y:S01]  /*1a00*/  USHF.R.U32.HI UR9, URZ, 0x4, UR9 ;  /* 0x000000043f097899 */ /* 0x000fe20008011609 */
[----:B--2---:R-:W-:Y:S01]  /*1a10*/  R2UR UR54, R3 ;  /* 0x00000000033672ca */ /* 0x004fe200000e0000 */
[----:B------:R-:W-:Y:S01]  /*1a20*/  UMOV UR59, URZ ;  /* 0x0000003f003b7c82 */ /* 0x000fe20008000000 */
[----:B------:R-:W-:Y:S01]  /*1a30*/  UMOV UR5, URZ ;  /* 0x0000003f00057c82 */ /* 0x000fe20008000000 */
[----:B------:R-:W-:Y:S01]  /*1a40*/  UMOV UR6, URZ ;  /* 0x0000003f00067c82 */ /* 0x000fe20008000000 */
[----:B------:R-:W-:Y:S01]  /*1a50*/  ULOP3.LUT UR61, UR9, 0x3fff, URZ, 0xc0, !UPT ;  /* 0x00003fff093d7892 */ /* 0x000fe2000f8ec03f */
[----:B------:R-:W-:Y:S02]  /*1a60*/  CS2R R2, SRZ ;  /* 0x0000000000027805 */ /* 0x000fe4000001ff00 */
[----:B-1----:R-:W-:Y:S02]  /*1a70*/  CS2R R4, SRZ ;  /* 0x0000000000047805 */ /* 0x002fe4000001ff00 */
[----:B------:R-:W-:-:S02]  /*1a80*/  CS2R R6, SRZ ;  /* 0x0000000000067805 */ /* 0x000fc4000001ff00 */
[----:B------:R-:W-:Y:S02]  /*1a90*/  CS2R R8, SRZ ;  /* 0x0000000000087805 */ /* 0x000fe4000001ff00 */
[----:B------:R-:W-:Y:S02]  /*1aa0*/  CS2R R10, SRZ ;  /* 0x00000000000a7805 */ /* 0x000fe4000001ff00 */
[----:B------:R-:W-:Y:S02]  /*1ab0*/  CS2R R12, SRZ ;  /* 0x00000000000c7805 */ /* 0x000fe4000001ff00 */
[----:B------:R-:W-:Y:S02]  /*1ac0*/  CS2R R14, SRZ ;  /* 0x00000000000e7805 */ /* 0x000fe4000001ff00 */
[----:B------:R-:W-:Y:S02]  /*1ad0*/  CS2R R16, SRZ ;  /* 0x0000000000107805 */ /* 0x000fe4000001ff00 */
        /* <DEDUP_REMOVED lines=16> */
[----:B------:R-:W-:Y:S01]  /*1be0*/  CS2R R226, SRZ ;  /* 0x0000000000e27805 */ /* 0x000fe2000001ff00 */
[----:B------:R-:W-:Y:S01]  /*1bf0*/  IMAD.MOV.U32 R228, RZ, RZ, RZ ;  /* 0x000000ffffe47224 */ /* 0x000fe200078e00ff */
        /* <DEDUP_REMOVED lines=87> */
[----:B------:R-:W-:Y:S01]  /*2170*/  CS2R R30, SRZ ;  /* 0x00000000001e7805 */ /* 0x000fe2000001ff00 */
[----:B0-----:R-:W-:Y:S06]  /*2180*/  @!P0 BRA `(.L_x_13) ;  /* 0x0000004c00308947 */ /* 0x001fec0003800000 */
[----:B------:R-:W2:Y:S02]  /*2190*/  LDL R227, [R1+0x1f0] ;  /* 0x0001f00001e37983 */ /* 0x000ea40000100800 */
[----:B--2---:R-:W-:-:S13]  /*21a0*/  R2UR UR5, R227 ;  /* 0x00000000e30572ca */ /* 0x004fda00000e0000 */
[----:B------:R-:W-:-:S06]  /*21b0*/  UISETP.NE.AND UP0, UPT, UR5, 0x3, UPT ;  /* 0x000000030500788c */ /* 0x000fcc000bf05270 */
[----:B------:R-:W-:-:S13]  /*21c0*/  PLOP3.LUT P1, PT, PT, PT, UP0, 0x80, 0x0 ;  /* 0x000000000000781c */ /* 0x000fda0003f2f008 */
[----:B------:R-:W-:Y:S05]  /*21d0*/  @!P1 BRA `(.L_x_14) ;  /* 0x0000000000049947 */ /* 0x000fea0003800000 */
[----:B------:R-:W-:Y:S01]  /*21e0*/  BPT.TRAP 0x1 ;  /* 0x000000040000795c */ /* 0x000fe20000300000 */
.L_x_14:
[----:B-----5:R-:W2:Y:S04]  /*21f0*/  LDL R0, [R1+0x204] ;  /* 0x0002040001007983 */ /* 0x020ea80000100800 */
[----:B------:R-:W3:Y:S01]  /*2200*/  LDL R2, [R1+0x1fc] ;  /* 0x0001fc0001027983 */ /* 0x000ee20000100800 */
[----:B--2---:R-:W-:Y:S02]  /*2210*/  R2UR UR6, R0 ;  /* 0x00000000000672ca */ /* 0x004fe400000e0000 */
[----:B---3--:R-:W-:-:S11]  /*2220*/  R2UR UR5, R2 ;  /* 0x00000000020572ca */ /* 0x008fd600000e0000 */
[----:B------:R-:W-:Y:S02]  /*2230*/  IMAD.U32 R0, RZ, RZ, UR6 ;  /* 0x00000006ff007e24 */ /* 0x000fe4000f8e00ff */
[----:B------:R-:W-:-:S03]  /*2240*/  ULEA UR5, UR5, UR58, 0x3 ;  /* 0x0000003a05057291 */ /* 0x000fc6000f8e183f */
[----:B------:R-:W-:-:S06]  /*2250*/  SHF.L.U32 R0, R0, 0x1f, RZ ;  /* 0x0000001f00007819 */ /* 0x000fcc00000006ff */
[----:B------:R0:W1:Y:S01]  /*2260*/  SYNCS.PHASECHK.TRANS64.TRYWAIT P0, [UR5], R0 ;  /* 0x00000000ff0075a7 */ /* 0x0000620008000145 */
[----:B------:R-:W-:Y:S05]  /*2270*/  @!P1 BRA `(.L_x_15) ;  /* 0x0000000000049947 */ /* 0x000fea0003800000 */
[----:B------:R-:W-:Y:S01]  /*2280*/  BPT.TRAP 0x1 ;  /* 0x000000040000795c */ /* 0x000fe20000300000 */
.L_x_15:
[----:B------:R2:W-:Y:S01]  /*2290*/  STL [R1+0x1ec], RZ ;  /* 0x0001ecff01007387 */ /* 0x0005e20000100800 */
[----:B------:R-:W-:Y:S01]  /*22a0*/  UMOV UR59, 0x8 ;  /* 0x00000008003b7882 */ /* 0x000fe20000000000 */
[----:B-1----:R-:W-:Y:S05]  /*22b0*/  @P0 BRA `(.L_x_16) ;  /* 0x0000000000080947 */ /* 0x002fea0003800000 */
[----:B------:R-:W1:Y:S02]  /*22c0*/  SYNCS.PHASECHK.TRANS64.TRYWAIT P0, [UR5], R0 ;  /* 0x00000000ff0075a7 */ /* 0x000e640008000145 */
[----:B-1----:R-:W-:Y:S05]  /*22d0*/  @!P0 BRA `(.L_x_17) ;  /* 0x000001ac00388947 */ /* 0x002fea0003800000 */
.L_x_16:
[----:B------:R-:W3:Y:S01]  /*22e0*/  LDL R2, [R1+0x1fc] ;  /* 0x0001fc0001027983 */ /* 0x000ee20000100800 */
[----:B------:R-:W-:Y:S01]  /*22f0*/  UIADD3 UR5, UR58, 0x18100, URZ ;  /* 0x000181003a057890 */ /* 0x000fe2000fffe03f */
[----:B------:R-:W-:Y:S01]  /*2300*/  WARPGROUP.ARRIVE ;  /* 0x00000000000079c5 */ /* 0x000fe20000000000 */
[----:B------:R-:W-:Y:S01]  /*2310*/  ULOP3.LUT UR6, UR61, 0x10000, URZ, 0xfc, !UPT ;  /* 0x000100003d067892 */ /* 0x000fe2000f8efc3f */
[----:B------:R4:W-:Y:S01]  /*2320*/  STL [R1+0x1e8], RZ ;  /* 0x0001e8ff01007387 */ /* 0x0009e20000100800 */
[----:B------:R-:W-:Y:S01]  /*2330*/  USHF.R.U32.HI UR5, URZ, 0x4, UR5 ;  /* 0x000000043f057899 */ /* 0x000fe20008011605 */
[----:B01----:R-:W-:Y:S01]  /*2340*/  IMAD.MOV.U32 R0, RZ, RZ, RZ ;  /* 0x000000ffff007224 */ /* 0x003fe200078e00ff */
[----:B------:R-:W-:Y:S01]  /*2350*/  UMOV UR9, 0x40000040 ;  /* 0x4000004000097882 */ /* 0x000fe20000000000 */
[----:B------:R-:W-:Y:S01]  /*2360*/  UMOV UR11, 0x40000040 ;  /* 0x40000040000b7882 */ /* 0x000fe20000000000 */
[----:B------:R-:W-:Y:S01]  /*2370*/  ULOP3.LUT UR5, UR5, 0x3fff, URZ, 0xc0, !UPT ;  /* 0x00003fff05057892 */ /* 0x000fe2000f8ec03f */
[----:B------:R4:W-:Y:S01]  /*2380*/  STL [R1+0x1e4], RZ ;  /* 0x0001e4ff01007387 */ /* 0x0009e20000100800 */
[----:B------:R-:W-:Y:S01]  /*2390*/  UMOV UR17, UR9 ;  /* 0x0000000900117c82 */ /* 0x000fe20008000000 */
[----:B------:R-:W-:Y:S01]  /*23a0*/  UMOV UR19, 0x40000040 ;  /* 0x4000004000137882 */ /* 0x000fe20000000000 */
[----:B------:R-:W-:Y:S01]  /*23b0*/  ULOP3.LUT UR5, UR5, 0x10000, URZ, 0xfc, !UPT ;  /* 0x0001000005057892 */ /* 0x000fe2000f8efc3f */
[----:B------:R4:W-:Y:S01]  /*23c0*/  STL [R1+0x1e0], RZ ;  /* 0x0001e0ff01007387 */ /* 0x0009e20000100800 */
[----:B------:R-:W-:Y:S01]  /*23d0*/  UMOV UR21, UR9 ;  /* 0x0000000900157c82 */ /* 0x000fe20008000000 */
[----:B------:R-:W-:Y:S01]  /*23e0*/  UMOV UR23, 0x40000040 ;  /* 0x4000004000177882 */ /* 0x000fe20000000000 */
        /* <DEDUP_REMOVED lines=16> */
[----:B------:R4:W-:Y:S01]  /*24f0*/  STL [R1+0x1dc], RZ ;  /* 0x0001dcff01007387 */ /* 0x0009e20000100800 */
[----:B------:R-:W-:-:S02]  /*2500*/  CS2R R4, SRZ ;  /* 0x0000000000047805 */ /* 0x000fc4000001ff00 */
[----:B------:R-:W-:Y:S02]  /*2510*/  CS2R R6, SRZ ;  /* 0x0000000000067805 */ /* 0x000fe4000001ff00 */
[----:B------:R-:W-:Y:S01]  /*2520*/  CS2R R8, SRZ ;  /* 0x0000000000087805 */ /* 0x000fe2000001ff00 */
[----:B------:R4:W-:Y:S01]  /*2530*/  STL [R1+0x1d8], RZ ;  /* 0x0001d8ff01007387 */ /* 0x0009e20000100800 */
[----:B------:R-:W-:Y:S02]  /*2540*/  CS2R R10, SRZ ;  /* 0x00000000000a7805 */ /* 0x000fe4000001ff00 */
[----:B------:R-:W-:Y:S02]  /*2550*/  CS2R R12, SRZ ;  /* 0x00000000000c7805 */ /* 0x000fe4000001ff00 */
[----:B------:R-:W-:Y:S01]  /*2560*/  CS2R R14, SRZ ;  /* 0x00000000000e7805 */ /* 0x000fe2000001ff00 */
        /* <DEDUP_REMOVED lines=25> */
[----:B------:R-:W-:-:S03]  /*2700*/  IMAD.MOV.U32 R228, RZ, RZ, RZ ;  /* 0x000000ffffe47224 */ /* 0x000fc600078e00ff */
[----:B------:R4:W-:Y:S04]  /*2710*/  STL [R1+0x1b8], RZ ;  /* 0x0001b8ff01007387 */ /* 0x0009e80000100800 */
        /* <DEDUP_REMOVED lines=56> */
[----:B------:R4:W-:Y:S01]  /*2aa0*/  STL [R1+0xd4], RZ ;  /* 0x0000d4ff01007387 */ /* 0x0009e20000100800 */
[----:B---3--:R-:W-:-:S03]  /*2ab0*/  R2UR UR8, R2 ;  /* 0x00000000020872ca */ /* 0x008fc600000e0000 */
[----:B------:R4:W-:Y:S01]  /*2ac0*/  STL [R1+0xd0], RZ ;  /* 0x0000d0ff01007387 */ /* 0x0009e20000100800 */
[----:B------:R-:W-:-:S03]  /*2ad0*/  CS2R R2, SRZ ;  /* 0x0000000000027805 */ /* 0x000fc6000001ff00 */
[----:B------:R4:W-:Y:S04]  /*2ae0*/  STL [R1+0xcc], RZ ;  /* 0x0000ccff01007387 */ /* 0x0009e80000100800 */
[----:B------:R4:W-:Y:S02]  /*2af0*/  STL [R1+0xc8], RZ ;  /* 0x0000c8ff01007387 */ /* 0x0009e40000100800 */
[----:B------:R-:W-:Y:S02]  /*2b00*/  UIMAD UR5, UR8, 0xb00, UR5 ;  /* 0x00000b00080578a4 */ /* 0x000fe4000f8e0205 */
[----:B------:R4:W-:Y:S01]  /*2b10*/  STL [R1+0xc4], RZ ;  /* 0x0000c4ff01007387 */ /* 0x0009e20000100800 */
[----:B------:R-:W-:Y:S02]  /*2b20*/  UIMAD UR6, UR8, 0xc00, UR6 ;  /* 0x00000c00080678a4 */ /* 0x000fe4000f8e0206 */
[----:B------:R-:W-:Y:S01]  /*2b30*/  UIADD3 UR18, UR5, 0x80, URZ ;  /* 0x0000008005127890 */ /* 0x000fe2000fffe03f */
[----:B------:R4:W-:Y:S01]  /*2b40*/  STL [R1+0xc0], RZ ;  /* 0x0000c0ff01007387 */ /* 0x0009e20000100800 */
[----:B------:R-:W-:-:S02]  /*2b50*/  UIADD3 UR22, UR5, 0x100, URZ ;  /* 0x0000010005167890 */ /* 0x000fc4000fffe03f */
[----:B------:R-:W-:Y:S01]  /*2b60*/  UIADD3 UR14, UR5, 0x180, URZ ;  /* 0x00000180050e7890 */ /* 0x000fe2000fffe03f */
[----:B------:R4:W-:Y:S01]  /*2b70*/  STL [R1+0xbc], RZ ;  /* 0x0000bcff01007387 */ /* 0x0009e20000100800 */
[----:B------:R-:W-:Y:S02]  /*2b80*/  UIADD3 UR26, UR5, 0x200, URZ ;  /* 0x00000200051a7890 */ /* 0x000fe4000fffe03f */
[----:B------:R-:W-:Y:S01]  /*2b90*/  UIADD3 UR30, UR5, 0x280, URZ ;  /* 0x00000280051e7890 */ /* 0x000fe2000fffe03f */
[----:B------:R4:W-:Y:S01]  /*2ba0*/  STL [R1+0xb8], RZ ;  /* 0x0000b8ff01007387 */ /* 0x0009e20000100800 */
[----:B------:R-:W-:Y:S01]  /*2bb0*/  UMOV UR8, UR6 ;  /* 0x0000000600087c82 */ /* 0x000fe20008000000 */
[----:B------:R-:W-:Y:S02]  /*2bc0*/  UIADD3 UR34, UR5, 0x300, URZ ;  /* 0x0000030005227890 */ /* 0x000fe4000fffe03f */
[----:B------:R-:W-:Y:S01]  /*2bd0*/  UMOV UR10, UR5 ;  /* 0x00000005000a7c82 */ /* 0x000fe20008000000 */
[----:B------:R-:W-:Y:S01]  /*2be0*/  UIADD3 UR38, UR5, 0x380, URZ ;  /* 0x0000038005267890 */ /* 0x000fe2000fffe03f */
[----:B------:R-:W-:Y:S01]  /*2bf0*/  QGMMA.64x16x32.F32.E4M3.E4M3 R192, gdesc[UR8], RZ, !UPT ;  /* 0x0020000008c079f3 */ /* 0x000fe2000c7008ff */
[----:B------:R-:W-:Y:S01]  /*2c00*/  UMOV UR16, UR8 ;  /* 0x0000000800107c82 */ /* 0x000fe20008000000 */
[----:B------:R-:W-:Y:S01]  /*2c10*/  UIADD3 UR42, UR5, 0x400, URZ ;  /* 0x00000400052a7890 */ /* 0x000fe2000fffe03f */
[----:B------:R4:W-:Y:S01]  /*2c20*/  STL [R1+0xb4], RZ ;  /* 0x0000b4ff01007387 */ /* 0x0009e20000100800 */
[----:B------:R-:W-:Y:S01]  /*2c30*/  UMOV UR20, UR8 ;  /* 0x0000000800147c82 */ /* 0x000fe20008000000 */
[----:B------:R-:W-:Y:S01]  /*2c40*/  UIADD3 UR46, UR5, 0x480, URZ ;  /* 0x00000480052e7890 */ /* 0x000fe2000fffe03f */
[----:B------:R-:W-:Y:S01]  /*2c50*/  QGMMA.64x16x32.F32.E4M3.E4M3 R176, gdesc[UR16], RZ, !UPT ;  /* 0x0020000010b079f3 */ /* 0x000fe2000c7008ff */
[----:B------:R-:W-:Y:S01]  /*2c60*/  UMOV UR12, UR8 ;  /* 0x00000008000c7c82 */ /* 0x000fe20008000000 */
[----:B------:R-:W-:Y:S01]  /*2c70*/  UIADD3 UR50, UR5, 0x500, URZ ;  /* 0x0000050005327890 */ /* 0x000fe2000fffe03f */
[----:B------:R4:W-:Y:S01]  /*2c80*/  STL [R1+0xb0], RZ ;  /* 0x0000b0ff01007387 */ /* 0x0009e20000100800 */
[----:B------:R-:W-:Y:S01]  /*2c90*/  QGMMA.64x16x32.F32.E4M3.E4M3 R160, gdesc[UR20], RZ, !UPT ;  /* 0x0020000014a079f3 */ /* 0x000fe2000c7008ff */
[----:B------:R-:W-:Y:S01]  /*2ca0*/  UMOV UR24, UR8 ;  /* 0x0000000800187c82 */ /* 0x000fe20008000000 */
[----:B------:R-:W-:Y:S01]  /*2cb0*/  UMOV UR28, UR8 ;  /* 0x00000008001c7c82 */ /* 0x000fe20008000000 */
[----:B------:R-:W-:Y:S01]  /*2cc0*/  UMOV UR32, UR8 ;  /* 0x0000000800207c82 */ /* 0x000fe20008000000 */
[----:B------:R-:W-:Y:S01]  /*2cd0*/  QGMMA.64x16x32.F32.E4M3.E4M3 R144, gdesc[UR12], RZ, !UPT ;  /* 0x002000000c9079f3 */ /* 0x000fe2000c7008ff */
[----:B------:R-:W-:Y:S01]  /*2ce0*/  UIADD3 UR12, UR6, 0x400, URZ ;  /* 0x00000400060c7890 */ /* 0x000fe2000fffe03f */
[----:B------:R4:W-:Y:S01]  /*2cf0*/  STL [R1+0xac], RZ ;  /* 0x0000acff01007387 */ /* 0x0009e20000100800 */
[----:B------:R-:W-:Y:S01]  /*2d00*/  UMOV UR36, UR8 ;  /* 0x0000000800247c82 */ /* 0x000fe20008000000 */
[----:B------:R-:W-:Y:S01]  /*2d10*/  QGMMA.64x16x32.F32.E4M3.E4M3 R128, gdesc[UR24], RZ, !UPT ;  /* 0x00200000188079f3 */ /* 0x000fe2000c7008ff */
[----:B------:R-:W-:Y:S01]  /*2d20*/  UMOV UR40, UR8 ;  /* 0x0000000800287c82 */ /* 0x000fe20008000000 */
[----:B------:R-:W-:Y:S01]  /*2d30*/  UMOV UR44, UR8 ;  /* 0x00000008002c7c82 */ /* 0x000fe20008000000 */
[----:B------:R-:W-:Y:S01]  /*2d40*/  UMOV UR48, UR8 ;  /* 0x0000000800307c82 */ /* 0x000fe20008000000 */
[----:B------:R-:W-:Y:S01]  /*2d50*/  QGMMA.64x16x32.F32.E4M3.E4M3 R112, gdesc[UR28], RZ, !UPT ;  /* 0x002000001c7079f3 */ /* 0x000fe2000c7008ff */
[----:B------:R4:W-:Y:S03]  /*2d60*/  STL [R1+0xa8], RZ ;  /* 0x0000a8ff01007387 */ /* 0x0009e60000100800 */
        /* <DEDUP_REMOVED lines=9> */
[----:B------:R-:W-:Y:S01]  /*2e00*/  UMOV UR48, UR12 ;  /* 0x0000000c00307c82 */ /* 0x000fe20008000000 */
[----:B------:R-:W-:Y:S01]  /*2e10*/  UMOV UR49, 0x40000040 ;  /* 0x4000004000317882 */ /* 0x000fe20000000000 */
[----:B------:R-:W-:Y:S01]  /*2e20*/  UMOV UR44, UR48 ;  /* 0x00000030002c7c82 */ /* 0x000fe20008000000 */
[----:B------:R-:W-:Y:S01]  /*2e30*/  UMOV UR45, UR49 ;  /* 0x00000031002d7c82 */ /* 0x000fe20008000000 */
[----:B------:R-:W-:Y:S01]  /*2e40*/  QGMMA.64x16x32.F32.E4M3.E4M3 R24, gdesc[UR48], RZ, !UPT ;  /* 0x00200000301879f3 */ /* 0x000fe2000c7008ff */
[----:B------:R-:W-:Y:S01]  /*2e50*/  UMOV UR40, UR48 ;  /* 0x0000003000287c82 */ /* 0x000fe20008000000 */
        /* <DEDUP_REMOVED lines=23> */
[----:B------:R-:W-:Y:S01]  /*2fd0*/  UIADD3 UR26, UR5, 0x202, URZ ;  /* 0x00000202051a7890 */ /* 0x000fe2000fffe03f */
[----:B------:R4:W-:Y:S01]  /*2fe0*/  STL [R1+0x94], RZ ;  /* 0x000094ff01007387 */ /* 0x0009e20000100800 */
[----:B------:R-:W-:Y:S01]  /*2ff0*/  UIADD3 UR30, UR5, 0x282, URZ ;  /* 0x00000282051e7890 */ /* 0x000fe2000fffe03f */
        /* <DEDUP_REMOVED lines=13> */
[----:B------:R-:W-:Y:S01]  /*30d0*/  UMOV UR8, UR12 ;  /* 0x0000000c00087c82 */ /* 0x000fe20008000000 */
[----:B------:R-:W-:Y:S01]  /*30e0*/  UMOV UR9, 0x40000040 ;  /* 0x4000004000097882 */ /* 0x000fe20000000000 */
[----:B------:R-:W-:Y:S01]  /*30f0*/  UMOV UR10, UR13 ;  /* 0x0000000d000a7c82 */ /* 0x000fe20008000000 */
[----:B------:R-:W-:Y:S01]  /*3100*/  UMOV UR11, 0x40000040 ;  /* 0x40000040000b7882 */ /* 0x000fe20000000000 */
[----:B------:R-:W-:Y:S01]  /*3110*/  UIADD3 UR38, UR5, 0x382, URZ ;  /* 0x0000038205267890 */ /* 0x000fe2000fffe03f */
[----:B------:R-:W-:Y:S01]  /*3120*/  QGMMA.64x16x32.F32.E4M3.E4M3 R192, gdesc[UR8], R192 ;  /* 0x0020000008c079f3 */ /* 0x000fe200087008c0 */
[----:B------:R-:W-:Y:S01]  /*3130*/  UMOV UR16, UR8 ;  /* 0x0000000800107c82 */ /* 0x000fe20008000000 */
        /* <DEDUP_REMOVED lines=17> */
[----:B------:R-:W-:Y:S01]  /*3250*/  UMOV UR28, UR8 ;  /* 0x00000008001c7c82 */ /* 0x000fe20008000000 */
[----:B------:R-:W-:Y:S01]  /*3260*/  UMOV UR29, UR9 ;  /* 0x00000009001d7c82 */ /* 0x000fe20008000000 */
[----:B------:R-:W-:Y:S01]  /*3270*/  UMOV UR31, 0x40000040 ;  /* 0x40000040001f7882 */ /* 0x000fe20000000000 */
        /* <DEDUP_REMOVED lines=22> */
[----:B------:R4:W-:Y:S03]  /*33e0*/  STL [R1+0x84], RZ ;  /* 0x000084ff01007387 */ /* 0x0009e60000100800 */
[----:B------:R-:W-:Y:S01]  /*33f0*/  QGMMA.64x16x32.F32.E4M3.E4M3 R32, gdesc[UR48], R32 ;  /* 0x00200000302079f3 */ /* 0x000fe20008700820 */
[----:B------:R-:W-:Y:S01]  /*3400*/  UMOV UR48, UR12 ;  /* 0x0000000c00307c82 */ /* 0x000fe20008000000 */
[----:B------:R-:W-:Y:S01]  /*3410*/  UMOV UR49, 0x40000040 ;  /* 0x4000004000317882 */ /* 0x000fe20000000000 */
[----:B------:R-:W-:Y:S01]  /*3420*/  UMOV UR44, UR48 ;  /* 0x00000030002c7c82 */ /* 0x000fe20008000000 */
[----:B------:R-:W-:Y:S01]  /*3430*/  UMOV UR45, UR49 ;  /* 0x00000031002d7c82 */ /* 0x000fe20008000000 */
[----:B------:R-:W-:Y:S01]  /*3440*/  QGMMA.64x16x32.F32.E4M3.E4M3 R24, gdesc[UR48], R24 ;  /* 0x00200000301879f3 */ /* 0x000fe20008700818 */
[----:B------:R-:W-:Y:S01]  /*3450*/  UMOV UR40, UR48 ;  /* 0x0000003000287c82 */ /* 0x000fe20008000000 */
        /* <DEDUP_REMOVED lines=23> */
[----:B------:R-:W-:Y:S01]  /*35d0*/  UIADD3 UR26, UR5, 0x204, URZ ;  /* 0x00000204051a7890 */ /* 0x000fe2000fffe03f */
[----:B------:R4:W-:Y:S01]  /*35e0*/  STL [R1+0x80], RZ ;  /* 0x000080ff01007387 */ /* 0x0009e20000100800 */
[----:B------:R-:W-:Y:S01]  /*35f0*/  UIADD3 UR30, UR5, 0x284, URZ ;  /* 0x00000284051e7890 */ /* 0x000fe2000fffe03f */
        /* <DEDUP_REMOVED lines=487> */
[----:B------:R-:W-:Y:S01]  /*5470*/  UMOV UR13, 0x40000040 ;  /* 0x40000040000d7882 */ /* 0x000fe20000000000 */
        /* <DEDUP_REMOVED lines=15> */
[----:B------:R-:W-:Y:S01]  /*5570*/  UIADD3 UR46, UR5, 0xa06, URZ ;  /* 0x00000a06052e7890 */ /* 0x000fe2000fffe03f */
[----:B------:R4:W-:Y:S01]  /*5580*/  STL [R1+0x8], RZ ;  /* 0x000008ff01007387 */ /* 0x0009e20000100800 */
[----:B------:R-:W-:Y:S01]  /*5590*/  UIADD3 UR50, UR5, 0xa86, URZ ;  /* 0x00000a8605327890 */ /* 0x000fe2000fffe03f */
[----:B------:R-:W-:Y:S01]  /*55a0*/  UMOV UR20, UR12 ;  /* 0x0000000c00147c82 */ /* 0x000fe20008000000 */
[----:B------:R-:W-:Y:S01]  /*55b0*/  UMOV UR21, UR13 ;  /* 0x0000000d00157c82 */ /* 0x000fe20008000000 */
[----:B------:R-:W-:Y:S01]  /*55c0*/  UMOV UR23, 0x40000040 ;  /* 0x4000004000177882 */ /* 0x000fe20000000000 */
[----:B------:R-:W-:Y:S01]  /*55d0*/  ULDC UR5, c[0x0][0x50c] ;  /* 0x0001430000057ab9 */ /* 0x000fe20000000800 */
[----:B------:R-:W-:Y:S01]  /*55e0*/  UMOV UR8, UR12 ;  /* 0x0000000c00087c82 */ /* 0x000fe20008000000 */
[----:B------:R-:W-:Y:S01]  /*55f0*/  UMOV UR9, UR13 ;  /* 0x0000000d00097c82 */ /* 0x000fe20008000000 */
[----:B------:R-:W-:Y:S01]  /*5600*/  UMOV UR11, 0x40000040 ;  /* 0x40000040000b7882 */ /* 0x000fe20000000000 */
[----:B------:R-:W-:Y:S01]  /*5610*/  QGMMA.64x16x32.F32.E4M3.E4M3 R160, gdesc[UR20], R160 ;  /* 0x0020000014a079f3 */ /* 0x000fe200087008a0 */
[----:B------:R-:W-:Y:S01]  /*5620*/  UMOV UR32, UR12 ;  /* 0x0000000c00207c82 */ /* 0x000fe20008000000 */
[----:B------:R-:W-:Y:S01]  /*5630*/  UMOV UR33, UR13 ;  /* 0x0000000d00217c82 */ /* 0x000fe20008000000 */
[----:B------:R-:W-:Y:S01]  /*5640*/  UMOV UR35, 0x40000040 ;  /* 0x4000004000237882 */ /* 0x000fe20000000000 */
[----:B------:R-:W-:Y:S01]  /*5650*/  UISETP.NE.AND UP0, UPT, UR5, 0x8, UPT ;  /* 0x000000080500788c */ /* 0x000fe2000bf05270 */
        /* <DEDUP_REMOVED lines=13> */
[----:B------:R4:W-:Y:S01]  /*5730*/  STL [R1+0x4], RZ ;  /* 0x000004ff01007387 */ /* 0x0009e20000100800 */
[----:B------:R-:W-:Y:S01]  /*5740*/  QGMMA.64x16x32.F32.E4M3.E4M3 R96, gdesc[UR28], R96 ;  /* 0x002000001c6079f3 */ /* 0x000fe20008700860 */
[----:B------:R-:W-:Y:S01]  /*5750*/  UMOV UR40, UR12 ;  /* 0x0000000c00287c82 */ /* 0x000fe20008000000 */
[----:B------:R-:W-:Y:S01]  /*5760*/  UMOV UR41, UR13 ;  /* 0x0000000d00297c82 */ /* 0x000fe20008000000 */
[----:B------:R-:W-:Y:S01]  /*5770*/  UMOV UR43, 0x40000040 ;  /* 0x40000040002b7882 */ /* 0x000fe20000000000 */
[----:B------:R-:W-:Y:S01]  /*5780*/  USEL UR5, URZ, 0x1, UP0 ;  /* 0x000000013f057887 */ /* 0x000fe20008000000 */
[----:B------:R4:W-:Y:S01]  /*5790*/  STL [R1], RZ ;  /* 0x000000ff01007387 */ /* 0x0009e20000100800 */
        /* <DEDUP_REMOVED lines=9> */
[----:B------:R-:W-:-:S03]  /*5830*/  ISETP.NE.AND P0, PT, RZ, UR5, PT ;  /* 0x00000005ff007c0c */ /* 0x000fc6000bf05270 */
        /* <DEDUP_REMOVED lines=29> */
[----:B------:R-:W-:Y:S04]  /*5a10*/  QGMMA.64x16x32.F32.E4M3.E4M3 R120, gdesc[UR32], R120 ;  /* 0x00200000207879f3 */ /* 0x000fe80008700878 */
[----:B------:R-:W-:Y:S04]  /*5a20*/  QGMMA.64x16x32.F32.E4M3.E4M3 R136, gdesc[UR8], R136 ;  /* 0x00200000088879f3 */ /* 0x000fe80008700888 */
[----:B------:R-:W-:Y:S04]  /*5a30*/  QGMMA.64x16x32.F32.E4M3.E4M3 R152, gdesc[UR20], R152 ;  /* 0x00200000149879f3 */ /* 0x000fe80008700898 */
[----:B------:R-:W-:Y:S04]  /*5a40*/  QGMMA.64x16x32.F32.E4M3.E4M3 R168, gdesc[UR16], R168 ;  /* 0x0020000010a879f3 */ /* 0x000fe800087008a8 */
[----:B------:R-:W-:Y:S01]  /*5a50*/  QGMMA.64x16x32.F32.E4M3.E4M3 R184, gdesc[UR12], R184, gsb0 ;  /* 0x002000000cb879f3 */ /* 0x000fe200080008b8 */
[----:B----4-:R-:W-:Y:S05]  /*5a60*/  @!P0 BRA `(.L_x_18) ;  /* 0x0000001000c08947 */ /* 0x010fea0003800000 */
[----:B------:R-:W-:Y:S02]  /*5a70*/  WARPGROUP.DEPBAR.LE gsb0, 0x0 ;  /* 0x00008000000079c5 */ /* 0x000fe40000010000 */
[----:B------:R-:W-:-:S01]  /*5a80*/  FADD R227, RZ, R193 ;  /* 0x000000c1ffe37221 */ /* 0x000fc20000000000 */
[----:B------:R-:W-:Y:S01]  /*5a90*/  FADD R228, RZ, R192 ;  /* 0x000000c0ffe47221 */ /* 0x000fe20000000000 */
[----:B------:R-:W-:-:S01]  /*5aa0*/  FADD R226, RZ, R194 ;  /* 0x000000c2ffe27221 */ /* 0x000fc20000000000 */
[----:B------:R-:W-:Y:S01]  /*5ab0*/  FADD R225, RZ, R195 ;  /* 0x000000c3ffe17221 */ /* 0x000fe20000000000 */
[----:B------:R-:W-:-:S01]  /*5ac0*/  FADD R224, RZ, R196 ;  /* 0x000000c4ffe07221 */ /* 0x000fc20000000000 */
[----:B------:R0:W-:Y:S01]  /*5ad0*/  STL [R1+0x218], R227 ;  /* 0x000218e301007387 */ /* 0x0001e20000100800 */
[----:B------:R-:W-:-:S01]  /*5ae0*/  FADD R223, RZ, R197 ;  /* 0x000000c5ffdf7221 */ /* 0x000fc20000000000 */
[----:B------:R-:W-:Y:S01]  /*5af0*/  FADD R222, RZ, R198 ;  /* 0x000000c6ffde7221 */ /* 0x000fe20000000000 */
[----:B------:R-:W-:-:S01]  /*5b00*/  FADD R221, RZ, R199 ;  /* 0x000000c7ffdd7221 */ /* 0x000fc20000000000 */
[----:B------:R-:W-:Y:S01]  /*5b10*/  FADD R220, RZ, R184 ;  /* 0x000000b8ffdc7221 */ /* 0x000fe20000000000 */
[----:B------:R-:W-:-:S01]  /*5b20*/  FADD R219, RZ, R185 ;  /* 0x000000b9ffdb7221 */ /* 0x000fc20000000000 */
[----:B------:R-:W-:Y:S01]  /*5b30*/  FADD R218, RZ, R186 ;  /* 0x000000baffda7221 */ /* 0x000fe20000000000 */
[----:B------:R-:W-:-:S01]  /*5b40*/  FADD R217, RZ, R187 ;  /* 0x000000bbffd97221 */ /* 0x000fc20000000000 */
[----:B------:R-:W-:Y:S01]  /*5b50*/  FADD R216, RZ, R188 ;  /* 0x000000bcffd87221 */ /* 0x000fe20000000000 */
[----:B------:R-:W-:-:S01]  /*5b60*/  FADD R215, RZ, R189 ;  /* 0x000000bdffd77221 */ /* 0x000fc20000000000 */
[----:B0-----:R-:W-:Y:S01]  /*5b70*/  FADD R227, RZ, R148 ;  /* 0x00000094ffe37221 */ /* 0x001fe20000000000 */
[----:B------:R-:W-:-:S01]  /*5b80*/  FADD R214, RZ, R190 ;  /* 0x000000beffd67221 */ /* 0x000fc20000000000 */
[----:B------:R-:W-:Y:S01]  /*5b90*/  FADD R213, RZ, R191 ;  /* 0x000000bfffd57221 */ /* 0x000fe20000000000 */
[----:B------:R-:W-:-:S01]  /*5ba0*/  FADD R212, RZ, R176 ;  /* 0x000000b0ffd47221 */ /* 0x000fc20000000000 */
[----:B------:R-:W-:Y:S01]  /*5bb0*/  FADD R211, RZ, R177 ;  /* 0x000000b1ffd37221 */ /* 0x000fe20000000000 */
[----:B------:R0:W-:Y:S01]  /*5bc0*/  STL [R1], R227 ;  /* 0x000000e301007387 */ /* 0x0001e20000100800 */
        /* <DEDUP_REMOVED lines=38> */
[----:B0-----:R-:W-:-:S05]  /*5e30*/  FADD R227, RZ, R151 ;  /* 0x00000097ffe37221 */ /* 0x001fca0000000000 */
[----:B------:R0:W-:Y:S02]  /*5e40*/  STL [R1+0xc], R227 ;  /* 0x00000ce301007387 */ /* 0x0001e40000100800 */
        /* <DEDUP_REMOVED lines=239> */
[----:B------:R0:W-:Y:S04]  /*6d40*/  STL [R1+0x1ec], R227 ;  /* 0x0001ece301007387 */ /* 0x0001e80000100800 */
[----:B0-----:R0:W5:Y:S01]  /*6d50*/  LDL.LU R227, [R1+0x218] ;  /* 0x0002180001e37983 */ /* 0x0011620000300800 */
[----:B------:R-:W-:-:S05]  /*6d60*/  UMOV UR59, URZ ;  /* 0x0000003f003b7c82 */ /* 0x000fca0008000000 */
.L_x_18:
[----:B------:R1:W-:Y:S04]  /*6d70*/  STL [R1+0x21c], R2 ;  /* 0x00021c0201007387 */ /* 0x0003e80000100800 */
[----:B-1----:R-:W3:Y:S04]  /*6d80*/  LDL R2, [R1+0x1fc] ;  /* 0x0001fc0001027983 */ /* 0x002ee80000100800 */
[----:B------:R1:W-:Y:S04]  /*6d90*/  STL [R1+0x218], R0 ;  /* 0x0002180001007387 */ /* 0x0003e80000100800 */
[----:B-1----:R-:W4:Y:S01]  /*6da0*/  LDL R0, [R1+0x204] ;  /* 0x0002040001007983 */ /* 0x002f220000100800 */
[----:B---3--:R-:W-:-:S03]  /*6db0*/  R2UR UR8, R2 ;  /* 0x00000000020872ca */ /* 0x008fc600000e0000 */
[----:B------:R1:W5:Y:S01]  /*6dc0*/  LDL.LU R2, [R1+0x21c] ;  /* 0x00021c0001027983 */ /* 0x0003620000300800 */
[----:B----4-:R-:W-:-:S03]  /*6dd0*/  R2UR UR6, R0 ;  /* 0x00000000000672ca */ /* 0x010fc600000e0000 */
[----:B------:R1:W5:Y:S06]  /*6de0*/  LDL.LU R0, [R1+0x218] ;  /* 0x0002180001007983 */ /* 0x00036c0000300800 */
[----:B------:R-:W-:-:S04]  /*6df0*/  UIADD3 UR54, UR8, 0x1, URZ ;  /* 0x0000000108367890 */ /* 0x000fc8000fffe03f */
[----:B------:R-:W-:-:S04]  /*6e00*/  UISETP.NE.AND UP0, UPT, UR54, 0x2, UPT ;  /* 0x000000023600788c */ /* 0x000fc8000bf05270 */
[----:B------:R-:W-:Y:S02]  /*6e10*/  USEL UR55, URZ, 0x1, UP0 ;  /* 0x000000013f377887 */ /* 0x000fe40008000000 */
[----:B------:R-:W-:Y:S02]  /*6e20*/  USEL UR54, UR54, URZ, UP0 ;  /* 0x0000003f36367287 */ /* 0x000fe40008000000 */
[----:B------:R-:W-:-:S03]  /*6e30*/  ULOP3.LUT UR55, UR6, UR55, URZ, 0x3c, !UPT ;  /* 0x0000003706377292 */ /* 0x000fc6000f8e3c3f */
[----:B-1----:R-:W-:-:S09]  /*6e40*/  UMOV UR6, 0x1 ;  /* 0x0000000100067882 */ /* 0x002fd20000000000 */
.L_x_13:
[----:B-----5:R1:W-:Y:S04]  /*6e50*/  STL [R1+0x218], R0 ;  /* 0x0002180001007387 */ /* 0x0203e80000100800 */
[----:B-1----:R-:W3:Y:S02]  /*6e60*/  LDL R0, [R1+0x20c] ;  /* 0x00020c0001007983 */ /* 0x002ee40000100800 */
[----:B---3--:R-:W-:Y:S02]  /*6e70*/  R2UR UR9, R0 ;  /* 0x00000000000972ca */ /* 0x008fe400000e0000 */
[----:B------:R1:W5:Y:S11]  /*6e80*/  LDL.LU R0, [R1+0x218] ;  /* 0x0002180001007983 */ /* 0x0003760000300800 */
[----:B------:R-:W-:-:S04]  /*6e90*/  UISETP.LT.AND UP0, UPT, UR9, 0x1, UPT ;  /* 0x000000010900788c */ /* 0x000fc8000bf01270 */
[----:B------:R-:W-:-:S04]  /*6ea0*/  USEL UR8, UR9, 0x1, UP0 ;  /* 0x0000000109087887 */ /* 0x000fc80008000000 */
[----:B------:R-:W-:-:S04]  /*6eb0*/  UIADD3 UR57, UR9, -UR8, URZ ;  /* 0x8000000809397290 */ /* 0x000fc8000fffe03f */
[----:B------:R-:W-:-:S06]  /*6ec0*/  UISETP.GE.AND UP0, UPT, UR57, 0x1, UPT ;  /* 0x000000013900788c */ /* 0x000fcc000bf06270 */
[----:B------:R-:W-:-:S13]  /*6ed0*/  PLOP3.LUT P0, PT, PT, PT, UP0, 0x80, 0x0 ;  /* 0x000000000000781c */ /* 0x000fda0003f0f008 */
[----:B-1----:R-:W-:Y:S05]  /*6ee0*/  @!P0 BRA `(.L_x_19) ;  /* 0x0000004c00908947 */ /* 0x002fea0003800000 */
[----:B-----5:R1:W-:Y:S04]  /*6ef0*/  STL [R1+0x218], R0 ;  /* 0x0002180001007387 */ /* 0x0203e80000100800 */
[----:B-1----:R-:W3:Y:S02]  /*6f00*/  LDL R0, [R1+0x1fc] ;  /* 0x0001fc0001007983 */ /* 0x002ee40000100800 */
[----:B---3--:R-:W-:Y:S02]  /*6f10*/  R2UR UR56, R0 ;  /* 0x00000000003872ca */ /* 0x008fe400000e0000 */
[----:B------:R1:W5:-:S13]  /*6f20*/  LDL.LU R0, [R1+0x218] ;  /* 0x0002180001007983 */ /* 0x00035a0000300800 */
.L_x_27:
[----:B---3-5:R3:W-:Y:S04]  /*6f30*/  STL [R1+0x218], R0 ;  /* 0x0002180001007387 */ /* 0x0287e80000100800 */
[----:B---3--:R-:W3:Y:S02]  /*6f40*/  LDL R0, [R1+0x1f0] ;  /* 0x0001f00001007983 */ /* 0x008ee40000100800 */
[----:B---3--:R-:W-:Y:S02]  /*6f50*/  R2UR UR8, R0 ;  /* 0x00000000000872ca */ /* 0x008fe400000e0000 */
[----:B------:R3:W5:Y:S11]  /*6f60*/  LDL.LU R0, [R1+0x218] ;  /* 0x0002180001007983 */ /* 0x0007760000300800 */
[----:B------:R-:W-:-:S06]  /*6f70*/  UISETP.NE.AND UP0, UPT, UR8, 0x3, UPT ;  /* 0x000000030800788c */ /* 0x000fcc000bf05270 */
[----:B------:R-:W-:-:S13]  /*6f80*/  PLOP3.LUT P1, PT, PT, PT, UP0, 0x80, 0x0 ;  /* 0x000000000000781c */ /* 0x000fda0003f2f008 */
[----:B---3--:R-:W-:Y:S05]  /*6f90*/  @!P1 BRA `(.L_x_20) ;  /* 0x0000000000049947 */ /* 0x008fea0003800000 */
[----:B------:R-:W-:Y:S01]  /*6fa0*/  BPT.TRAP 0x1 ;  /* 0x000000040000795c */ /* 0x000fe20000300000 */
.L_x_20:
[----:B------:R-:W3:Y:S01]  /*6fb0*/  S2UR UR8, SR_CgaCtaId ;  /* 0x00000000000879c3 */ /* 0x000ee20000008800 */
[----:B------:R-:W-:Y:S01]  /*6fc0*/  UMOV UR58, 0x400 ;  /* 0x00000400003a7882 */ /* 0x000fe20000000000 */
[----:B------:R-:W-:-:S05]  /*6fd0*/  IMAD.U32 R229, RZ, RZ, UR55 ;  /* 0x00000037ffe57e24 */ /* 0x000fca000f8e00ff */
[----:B------:R-:W-:Y:S01]  /*6fe0*/  SHF.L.U32 R229, R229, 0x1f, RZ ;  /* 0x0000001fe5e57819 */ /* 0x000fe200000006ff */
[----:B---3--:R-:W-:-:S04]  /*6ff0*/  ULEA UR58, UR8, UR58, 0x18 ;  /* 0x0000003a083a7291 */ /* 0x008fc8000f8ec03f */
[----:B------:R-:W-:-:S09]  /*7000*/  ULEA UR8, UR54, UR58, 0x3 ;  /* 0x0000003a36087291 */ /* 0x000fd2000f8e183f */
[----:B------:R3:W4:Y:S01]  /*7010*/  SYNCS.PHASECHK.TRANS64.TRYWAIT P0, [UR8], R229 ;  /* 0x000000e5ff0075a7 */ /* 0x0007220008000148 */
[----:B------:R-:W-:Y:S05]  /*7020*/  @!P1 BRA `(.L_x_21) ;  /* 0x0000000000049947 */ /* 0x000fea0003800000 */
[----:B------:R-:W-:Y:S01]  /*7030*/  BPT.TRAP 0x1 ;  /* 0x000000040000795c */ /* 0x000fe20000300000 */
.L_x_21:
[----:B----4-:R-:W-:Y:S05]  /*7040*/  @P0 BRA `(.L_x_22) ;  /* 0x0000000000080947 */ /* 0x010fea0003800000 */
[----:B------:R-:W4:Y:S02]  /*7050*/  SYNCS.PHASECHK.TRANS64.TRYWAIT P0, [UR8], R229 ;  /* 0x000000e5ff0075a7 */ /* 0x000f240008000148 */
[----:B----4-:R-:W-:Y:S05]  /*7060*/  @!P0 BRA `(.L_x_23) ;  /* 0x0000015c00ec8947 */ /* 0x010fea0003800000 */
.L_x_22:
[----:B------:R-:W-:Y:S01]  /*7070*/  UIADD3 UR8, UR58, 0x18100, URZ ;  /* 0x000181003a087890 */ /* 0x000fe2000fffe03f */
[----:B------:R-:W-:Y:S01]  /*7080*/  WARPGROUP.ARRIVE ;  /* 0x00000000000079c5 */ /* 0x000fe20000000000 */
[----:B------:R-:W-:Y:S02]  /*7090*/  UISETP.NE.AND UP0, UPT, UR5, URZ, UPT ;  /* 0x0000003f0500728c */ /* 0x000fe4000bf05270 */
[----:B------:R-:W-:Y:S02]  /*70a0*/  USHF.R.U32.HI UR8, URZ, 0x4, UR8 ;  /* 0x000000043f087899 */ /* 0x000fe40008011608 */
[----:B------:R-:W-:Y:S02]  /*70b0*/  USEL UR6, UR6, URZ, !UP0 ;  /* 0x0000003f06067287 */ /* 0x000fe4000c000000 */
[----:B------:R-:W-:Y:S02]  /*70c0*/  ULOP3.LUT UR8, UR8, 0x3fff, URZ, 0xc0, !UPT ;  /* 0x00003fff08087892 */ /* 0x000fe4000f8ec03f */
[----:B------:R-:W-:-:S02]  /*70d0*/  ULOP3.LUT UR5, UR61, 0x10000, URZ, 0xfc, !UPT ;  /* 0x000100003d057892 */ /* 0x000fc4000f8efc3f */
[----:B------:R-:W-:Y:S02]  /*70e0*/  ULOP3.LUT UR8, UR8, 0x10000, URZ, 0xfc, !UPT ;  /* 0x0001000008087892 */ /* 0x000fe4000f8efc3f */
[----:B------:R-:W-:Y:S02]  /*70f0*/  UISETP.NE.U32.AND UP0, UPT, UR6, URZ, UPT ;  /* 0x0000003f0600728c */ /* 0x000fe4000bf05070 */
[----:B------:R-:W-:Y:S02]  /*7100*/  UIMAD UR6, UR54, 0xc00, UR5 ;  /* 0x00000c00360678a4 */ /* 0x000fe4000f8e0205 */
[----:B------:R-:W-:Y:S01]  /*7110*/  UIMAD UR5, UR54, 0xb00, UR8 ;  /* 0x00000b00360578a4 */ /* 0x000fe2000f8e0208 */
[----:B------:R-:W-:Y:S01]  /*7120*/  UMOV UR41, 0x40000040 ;  /* 0x4000004000297882 */ /* 0x000fe20000000000 */
[----:B------:R-:W-:Y:S02]  /*7130*/  UMOV UR43, 0x40000040 ;  /* 0x40000040002b7882 */ /* 0x000fe40000000000 */
[----:B------:R-:W-:-:S02]  /*7140*/  UIADD3 UR38, UR5, 0x80, URZ ;  /* 0x0000008005267890 */ /* 0x000fc4000fffe03f */
[----:B------:R-:W-:Y:S02]  /*7150*/  UIADD3 UR30, UR5, 0x100, URZ ;  /* 0x00000100051e7890 */ /* 0x000fe4000fffe03f */
[----:B------:R-:W-:Y:S02]  /*7160*/  UIADD3 UR22, UR5, 0x180, URZ ;  /* 0x0000018005167890 */ /* 0x000fe4000fffe03f */
[----:B------:R-:W-:Y:S02]  /*7170*/  UIADD3 UR18, UR5, 0x200, URZ ;  /* 0x0000020005127890 */ /* 0x000fe4000fffe03f */
[----:B------:R-:W-:Y:S01]  /*7180*/  UIADD3 UR10, UR5, 0x280, URZ ;  /* 0x00000280050a7890 */ /* 0x000fe2000fffe03f */
[----:B------:R-:W-:Y:S01]  /*7190*/  UMOV UR40, UR6 ;  /* 0x0000000600287c82 */ /* 0x000fe20008000000 */
[----:B------:R-:W-:Y:S01]  /*71a0*/  UMOV UR42, UR5 ;  /* 0x00000005002a7c82 */ /* 0x000fe20008000000 */
[----:B------:R-:W-:Y:S01]  /*71b0*/  UMOV UR36, UR40 ;  /* 0x0000002800247c82 */ /* 0x000fe20008000000 */
[----:B------:R-:W-:Y:S01]  /*71c0*/  UMOV UR37, UR41 ;  /* 0x0000002900257c82 */ /* 0x000fe20008000000 */
[----:B------:R-:W-:Y:S01]  /*71d0*/  UMOV UR39, 0x40000040 ;  /* 0x4000004000277882 */ /* 0x000fe20000000000 */
[----:B------:R-:W-:Y:S01]  /*71e0*/  UIADD3 UR26, UR5, 0x300, URZ ;  /* 0x00000300051a7890 */ /* 0x000fe2000fffe03f */
[----:B------:R-:W-:Y:S01]  /*71f0*/  QGMMA.64x16x32.F32.E4M3.E4M3 R192, gdesc[UR40], R192, UP0 ;  /* 0x0020000028c079f3 */ /* 0x000fe2000bf008c0 */
        /* <DEDUP_REMOVED lines=20> */
[----:B------:R-:W-:Y:S01]  /*7340*/  UIADD3 UR60, UR6, 0x400, URZ ;  /* 0x00000400063c7890 */ /* 0x000fe2000fffe03f */
[----:B------:R-:W-:-:S02]  /*7350*/  UMOV UR24, UR40 ;  /* 0x0000002800187c82 */ /* 0x000fc40008000000 */
[----:B------:R-:W-:Y:S01]  /*7360*/  QGMMA.64x16x32.F32.E4M3.E4M3 R112, gdesc[UR8], R112, UP0 ;  /* 0x00200000087079f3 */ /* 0x000fe2000bf00870 */
[----:B------:R-:W-:Y:S01]  /*7370*/  UMOV UR25, UR41 ;  /* 0x0000002900197c82 */ /* 0x000fe20008000000 */
[----:B------:R-:W-:Y:S01]  /*7380*/  UMOV UR27, 0x40000040 ;  /* 0x40000040001b7882 */ /* 0x000fe20000000000 */
[----:B------:R-:W-:Y:S01]  /*7390*/  UMOV UR44, UR40 ;  /* 0x00000028002c7c82 */ /* 0x000fe20008000000 */
[----:B------:R-:W-:Y:S01]  /*73a0*/  UMOV UR45, UR41 ;  /* 0x00000029002d7c82 */ /* 0x000fe20008000000 */
[----:B------:R-:W-:Y:S01]  /*73b0*/  UMOV UR47, 0x40000040 ;  /* 0x40000040002f7882 */ /* 0x000fe20000000000 */
[----:B------:R-:W-:Y:S01]  /*73c0*/  QGMMA.64x16x32.F32.E4M3.E4M3 R96, gdesc[UR24], R96, UP0 ;  /* 0x00200000186079f3 */ /* 0x000fe2000bf00860 */
        /* <DEDUP_REMOVED lines=12> */
[----:B------:R-:W-:Y:S01]  /*7490*/  UIADD3 UR20, UR6, 0x2, URZ ;  /* 0x0000000206147890 */ /* 0x000fe2000fffe03f */
[----:B------:R-:W-:-:S02]  /*74a0*/  UMOV UR21, 0x40000040 ;  /* 0x4000004000157882 */ /* 0x000fc40000000000 */
[----:B------:R-:W-:Y:S01]  /*74b0*/  QGMMA.64x16x32.F32.E4M3.E4M3 R32, gdesc[UR48], R32, UP0 ;  /* 0x00200000302079f3 */ /* 0x000fe2000bf00820 */
[----:B------:R-:W-:Y:S01]  /*74c0*/  UMOV UR48, UR60 ;  /* 0x0000003c00307c82 */ /* 0x000fe20008000000 */
[----:B------:R-:W-:Y:S01]  /*74d0*/  UMOV UR49, 0x40000040 ;  /* 0x4000004000317882 */ /* 0x000fe20000000000 */
[----:B------:R-:W-:Y:S01]  /*74e0*/  UMOV UR32, UR48 ;  /* 0x0000003000207c82 */ /* 0x000fe20008000000 */
[----:B------:R-:W-:Y:S01]  /*74f0*/  UMOV UR33, UR49 ;  /* 0x0000003100217c82 */ /* 0x000fe20008000000 */
[----:B------:R-:W-:Y:S01]  /*7500*/  QGMMA.64x16x32.F32.E4M3.E4M3 R24, gdesc[UR48], R24, UP0 ;  /* 0x00200000301879f3 */ /* 0x000fe2000bf00818 */
[----:B------:R-:W-:Y:S01]  /*7510*/  UMOV UR12, UR48 ;  /* 0x00000030000c7c82 */ /* 0x000fe20008000000 */
        /* <DEDUP_REMOVED lines=28> */
[----:B------:R-:W-:-:S02]  /*76e0*/  UIADD3 UR22, UR5, 0x2, URZ ;  /* 0x0000000205167890 */ /* 0x000fc4000fffe03f */
[----:B------:R-:W-:Y:S01]  /*76f0*/  QGMMA.64x16x32.F32.E4M3.E4M3 R152, gdesc[UR28], R152, UP0 ;  /* 0x002000001c9879f3 */ /* 0x000fe2000bf00898 */
[----:B------:R-:W-:Y:S02]  /*7700*/  UIADD3 UR34, UR5, 0x82, URZ ;  /* 0x0000008205227890 */ /* 0x000fe4000fffe03f */
[----:B------:R-:W-:Y:S01]  /*7710*/  UIADD3 UR10, UR5, 0x102, URZ ;  /* 0x00000102050a7890 */ /* 0x000fe2000fffe03f */
[----:B------:R-:W-:Y:S01]  /*7720*/  QGMMA.64x16x32.F32.E4M3.E4M3 R168, gdesc[UR36], R168, UP0 ;  /* 0x0020000024a879f3 */ /* 0x000fe2000bf008a8 */
[----:B------:R-:W-:Y:S02]  /*7730*/  UIADD3 UR18, UR5, 0x182, URZ ;  /* 0x0000018205127890 */ /* 0x000fe4000fffe03f */
[----:B------:R-:W-:Y:S01]  /*7740*/  UIADD3 UR42, UR5, 0x202, URZ ;  /* 0x00000202052a7890 */ /* 0x000fe2000fffe03f */
[----:B------:R-:W-:Y:S01]  /*7750*/  QGMMA.64x16x32.F32.E4M3.E4M3 R184, gdesc[UR24], R184, UP0 ;  /* 0x0020000018b879f3 */ /* 0x000fe2000bf008b8 */
[----:B------:R-:W-:Y:S01]  /*7760*/  UIADD3 UR14, UR5, 0x282, URZ ;  /* 0x00000282050e7890 */ /* 0x000fe2000fffe03f */
[----:B------:R-:W-:Y:S01]  /*7770*/  UMOV UR23, 0x40000040 ;  /* 0x4000004000177882 */ /* 0x000fe20000000000 */
        /* <DEDUP_REMOVED lines=29> */
[----:B------:R-:W-:Y:S01]  /*7950*/  UIADD3 UR8, UR6, 0x402, URZ ;  /* 0x0000040206087890 */ /* 0x000fe2000fffe03f */
[----:B------:R-:W-:Y:S01]  /*7960*/  UMOV UR28, UR20 ;  /* 0x00000014001c7c82 */ /* 0x000fe20008000000 */
[----:B------:R-:W-:Y:S01]  /*7970*/  UMOV UR29, UR21 ;  /* 0x00000015001d7c82 */ /* 0x000fe20008000000 */
[----:B------:R-:W-:Y:S01]  /*7980*/  UMOV UR31, 0x40000040 ;  /* 0x40000040001f7882 */ /* 0x000fe20000000000 */
[----:B------:R-:W-:Y:S01]  /*7990*/  UMOV UR36, UR20 ;  /* 0x0000001400247c82 */ /* 0x000fe20008000000 */
[----:B------:R-:W-:Y:S01]  /*79a0*/  UMOV UR37, UR21 ;  /* 0x0000001500257c82 */ /* 0x000fe20008000000 */
[----:B------:R-:W-:Y:S01]  /*79b0*/  QGMMA.64x16x32.F32.E4M3.E4M3 R96, gdesc[UR44], R96 ;  /* 0x002000002c6079f3 */ /* 0x000fe20008700860 */
        /* <DEDUP_REMOVED lines=9> */
[----:B------:R-:W-:-:S02]  /*7a50*/  UIADD3 UR60, UR6, 0x404, URZ ;  /* 0x00000404063c7890 */ /* 0x000fc4000fffe03f */
[----:B------:R-:W-:Y:S01]  /*7a60*/  QGMMA.64x16x32.F32.E4M3.E4M3 R48, gdesc[UR24], R48 ;  /* 0x00200000183079f3 */ /* 0x000fe20008700830 */
[----:B------:R-:W-:-:S03]  /*7a70*/  UIADD3 UR59, UR59, 0x8, URZ ;  /* 0x000000083b3b7890 */ /* 0x000fc6000fffe03f */
        /* <DEDUP_REMOVED lines=30> */
[----:B------:R-:W-:-:S02]  /*7c60*/  UIADD3 UR40, UR6, 0x4, URZ ;  /* 0x0000000406287890 */ /* 0x000fc4000fffe03f */
[----:B------:R-:W-:Y:S01]  /*7c70*/  UIADD3 UR42, UR5, 0x4, URZ ;  /* 0x00000004052a7890 */ /* 0x000fe2000fffe03f */
[----:B------:R-:W-:Y:S01]  /*7c80*/  QGMMA.64x16x32.F32.E4M3.E4M3 R136, gdesc[UR16], R136 ;  /* 0x00200000108879f3 */ /* 0x000fe20008700888 */
[----:B------:R-:W-:Y:S02]  /*7c90*/  UIADD3 UR38, UR5, 0x84, URZ ;  /* 0x0000008405267890 */ /* 0x000fe4000fffe03f */
[----:B------:R-:W-:Y:S01]  /*7ca0*/  UIADD3 UR30, UR5, 0x104, URZ ;  /* 0x00000104051e7890 */ /* 0x000fe2000fffe03f */
[----:B------:R-:W-:Y:S01]  /*7cb0*/  QGMMA.64x16x32.F32.E4M3.E4M3 R152, gdesc[UR8], R152 ;  /* 0x00200000089879f3 */ /* 0x000fe20008700898 */
[----:B------:R-:W-:Y:S02]  /*7cc0*/  UIADD3 UR18, UR5, 0x204, URZ ;  /* 0x0000020405127890 */ /* 0x000fe4000fffe03f */
[----:B------:R-:W-:Y:S01]  /*7cd0*/  UIADD3 UR14, UR5, 0x284, URZ ;  /* 0x00000284050e7890 */ /* 0x000fe2000fffe03f */
[----:B------:R-:W-:Y:S01]  /*7ce0*/  QGMMA.64x16x32.F32.E4M3.E4M3 R168, gdesc[UR32], R168 ;  /* 0x0020000020a879f3 */ /* 0x000fe200087008a8 */
[----:B------:R-:W-:Y:S01]  /*7cf0*/  UMOV UR41, 0x40000040 ;  /* 0x4000004000297882 */ /* 0x000fe20000000000 */
[----:B------:R-:W-:Y:S01]  /*7d00*/  UMOV UR43, 0x40000040 ;  /* 0x40000040002b7882 */ /* 0x000fe20000000000 */
[----:B------:R-:W-:Y:S01]  /*7d10*/  UMOV UR36, UR40 ;  /* 0x0000002800247c82 */ /* 0x000fe20008000000 */
[----:B------:R-:W-:Y:S01]  /*7d20*/  QGMMA.64x16x32.F32.E4M3.E4M3 R184, gdesc[UR20], R184 ;  /* 0x0020000014b879f3 */ /* 0x000fe200087008b8 */
[----:B------:R-:W-:Y:S01]  /*7d30*/  UIADD3 UR22, UR5, 0x184, URZ ;  /* 0x0000018405167890 */ /* 0x000fe2000fffe03f */
        /* <DEDUP_REMOVED lines=44> */
[----:B------:R-:W-:Y:S01]  /*8000*/  UIADD3 UR20, UR6, 0x6, URZ ;  /* 0x0000000606147890 */ /* 0x000fe2000fffe03f */
[----:B------:R-:W-:-:S02]  /*8010*/  UMOV UR21, 0x40000040 ;  /* 0x4000004000157882 */ /* 0x000fc40000000000 */
        /* <DEDUP_REMOVED lines=32> */
[----:B------:R-:W-:Y:S01]  /*8220*/  UIADD3 UR22, UR5, 0x6, URZ ;  /* 0x0000000605167890 */ /* 0x000fe2000fffe03f */
[----:B------:R-:W-:Y:S01]  /*8230*/  QGMMA.64x16x32.F32.E4M3.E4M3 R136, gdesc[UR8], R136 ;  /* 0x00200000088879f3 */ /* 0x000fe20008700888 */
[----:B------:R-:W-:-:S02]  /*8240*/  UIADD3 UR26, UR5, 0x86, URZ ;  /* 0x00000086051a7890 */ /* 0x000fc4000fffe03f */
[----:B------:R-:W-:Y:S01]  /*8250*/  UIADD3 UR14, UR5, 0x106, URZ ;  /* 0x00000106050e7890 */ /* 0x000fe2000fffe03f */
[----:B------:R-:W-:Y:S01]  /*8260*/  QGMMA.64x16x32.F32.E4M3.E4M3 R152, gdesc[UR28], R152 ;  /* 0x002000001c9879f3 */ /* 0x000fe20008700898 */
[----:B------:R-:W-:Y:S02]  /*8270*/  UIADD3 UR18, UR5, 0x186, URZ ;  /* 0x0000018605127890 */ /* 0x000fe4000fffe03f */
[----:B------:R-:W-:Y:S01]  /*8280*/  UIADD3 UR34, UR5, 0x206, URZ ;  /* 0x0000020605227890 */ /* 0x000fe2000fffe03f */
[----:B------:R-:W-:Y:S01]  /*8290*/  QGMMA.64x16x32.F32.E4M3.E4M3 R168, gdesc[UR36], R168 ;  /* 0x0020000024a879f3 */ /* 0x000fe200087008a8 */
[----:B------:R-:W-:Y:S01]  /*82a0*/  UIADD3 UR10, UR5, 0x286, URZ ;  /* 0x00000286050a7890 */ /* 0x000fe2000fffe03f */
[----:B------:R-:W-:Y:S02]  /*82b0*/  UMOV UR23, 0x40000040 ;  /* 0x4000004000177882 */ /* 0x000fe40000000000 */
        /* <DEDUP_REMOVED lines=47> */
[----:B------:R-:W-:Y:S04]  /*85b0*/  QGMMA.64x16x32.F32.E4M3.E4M3 R48, gdesc[UR40], R48 ;  /* 0x00200000283079f3 */ /* 0x000fe80008700830 */
        /* <DEDUP_REMOVED lines=40> */
[----:B------:R-:W-:-:S02]  /*8840*/  UIADD3 UR26, UR5, 0x880, URZ ;  /* 0x00000880051a7890 */ /* 0x000fc4000fffe03f */
[----:B------:R-:W-:Y:S01]  /*8850*/  QGMMA.64x16x32.F32.E4M3.E4M3 R184, gdesc[UR20], R184 ;  /* 0x0020000014b879f3 */ /* 0x000fe200087008b8 */
[----:B------:R-:W-:Y:S01]  /*8860*/  UIADD3 UR22, UR5, 0x700, URZ ;  /* 0x0000070005167890 */ /* 0x000fe2000fffe03f */
        /* <DEDUP_REMOVED lines=91> */
[----:B------:R-:W-:Y:S01]  /*8e20*/  UIADD3 UR30, UR5, 0x902, URZ ;  /* 0x00000902051e7890 */ /* 0x000fe2000fffe03f */
        /* <DEDUP_REMOVED lines=26> */
[----:B------:R-:W-:Y:S01]  /*8fd0*/  UIADD3 UR8, UR6, 0xa02, URZ ;  /* 0x00000a0206087890 */ /* 0x000fe2000fffe03f */
        /* <DEDUP_REMOVED lines=57> */
[----:B------:R-:W-:Y:S01]  /*9370*/  UIADD3 UR26, UR5, 0x684, URZ ;  /* 0x00000684051a7890 */ /* 0x000fe2000fffe03f */
[----:B------:R-:W-:-:S02]  /*9380*/  UMOV UR37, 0x40000040 ;  /* 0x4000004000257882 */ /* 0x000fc40000000000 */
        /* <DEDUP_REMOVED lines=137> */
[----:B------:R-:W-:-:S02]  /*9c20*/  ULDC UR60, c[0x0][0x50c] ;  /* 0x00014300003c7ab9 */ /* 0x000fc40000000800 */
[----:B------:R-:W-:Y:S01]  /*9c30*/  QGMMA.64x16x32.F32.E4M3.E4M3 R48, gdesc[UR36], R48 ;  /* 0x00200000243079f3 */ /* 0x000fe20008700830 */
[----:B------:R-:W-:-:S03]  /*9c40*/  UISETP.NE.AND UP0, UPT, UR59, UR60, UPT ;  /* 0x0000003c3b00728c */ /* 0x000fc6000bf05270 */
        /* <DEDUP_REMOVED lines=30> */
[----:B------:R-:W-:-:S03]  /*9e30*/  USEL UR5, URZ, 0x1, UP0 ;  /* 0x000000013f057887 */ /* 0x000fc60008000000 */
[----:B------:R-:W-:Y:S03]  /*9e40*/  QGMMA.64x16x32.F32.E4M3.E4M3 R136, gdesc[UR8], R136 ;  /* 0x00200000088879f3 */ /* 0x000fe60008700888 */
[----:B------:R-:W-:Y:S01]  /*9e50*/  ISETP.NE.AND P0, PT, RZ, UR5, PT ;  /* 0x00000005ff007c0c */ /* 0x000fe2000bf05270 */
[----:B------:R-:W-:Y:S04]  /*9e60*/  QGMMA.64x16x32.F32.E4M3.E4M3 R152, gdesc[UR28], R152 ;  /* 0x002000001c9879f3 */ /* 0x000fe80008700898 */
[----:B------:R-:W-:Y:S04]  /*9e70*/  QGMMA.64x16x32.F32.E4M3.E4M3 R168, gdesc[UR20], R168 ;  /* 0x0020000014a879f3 */ /* 0x000fe800087008a8 */
[----:B------:R-:W-:Y:S03]  /*9e80*/  QGMMA.64x16x32.F32.E4M3.E4M3 R184, gdesc[UR16], R184, gsb0 ;  /* 0x0020000010b879f3 */ /* 0x000fe600080008b8 */
[----:B------:R-:W-:-:S02]  /*9e90*/  WARPGROUP.DEPBAR.LE gsb0, 0x1 ;  /* 0x00008000000079c5 */ /* 0x000fc40000010100 */
[----:B------:R-:W-:Y:S05]  /*9ea0*/  @!P0 BRA `(.L_x_24) ;  /* 0x0000001c00308947 */ /* 0x000fea0003800000 */
[----:B------:R-:W-:Y:S02]  /*9eb0*/  WARPGROUP.DEPBAR.LE gsb0, 0x0 ;  /* 0x00008000000079c5 */ /* 0x000fe40000010000 */
[----:B------:R-:W-:-:S01]  /*9ec0*/  FADD R227, R193, R227 ;  /* 0x000000e3c1e37221 */ /* 0x000fc20000000000 */
[----:B------:R-:W-:Y:S01]  /*9ed0*/  FADD R226, R194, R226 ;  /* 0x000000e2c2e27221 */ /* 0x000fe20000000000 */
[----:B------:R-:W-:-:S01]  /*9ee0*/  FADD R225, R195, R225 ;  /* 0x000000e1c3e17221 */ /* 0x000fc20000000000 */
[----:B------:R-:W-:Y:S01]  /*9ef0*/  FADD R224, R196, R224 ;  /* 0x000000e0c4e07221 */ /* 0x000fe20000000000 */
[----:B------:R-:W-:-:S01]  /*9f00*/  FADD R223, R197, R223 ;  /* 0x000000dfc5df7221 */ /* 0x000fc20000000000 */
[----:B------:R4:W-:Y:S01]  /*9f10*/  STL [R1+0x218], R227 ;  /* 0x000218e301007387 */ /* 0x0009e20000100800 */
[----:B------:R-:W-:-:S01]  /*9f20*/  FADD R222, R198, R222 ;  /* 0x000000dec6de7221 */ /* 0x000fc20000000000 */
[----:B------:R-:W-:Y:S01]  /*9f30*/  FADD R221, R199, R221 ;  /* 0x000000ddc7dd7221 */ /* 0x000fe20000000000 */
[----:B------:R-:W-:-:S01]  /*9f40*/  FADD R220, R184, R220 ;  /* 0x000000dcb8dc7221 */ /* 0x000fc20000000000 */
[----:B------:R-:W-:Y:S01]  /*9f50*/  FADD R219, R185, R219 ;  /* 0x000000dbb9db7221 */ /* 0x000fe20000000000 */
[----:B------:R-:W-:-:S01]  /*9f60*/  FADD R218, R186, R218 ;  /* 0x000000dabada7221 */ /* 0x000fc20000000000 */
[----:B------:R-:W-:Y:S01]  /*9f70*/  FADD R217, R187, R217 ;  /* 0x000000d9bbd97221 */ /* 0x000fe20000000000 */
[----:B------:R-:W-:-:S01]  /*9f80*/  FADD R216, R188, R216 ;  /* 0x000000d8bcd87221 */ /* 0x000fc20000000000 */
[----:B------:R-:W-:Y:S01]  /*9f90*/  FADD R215, R189, R215 ;  /* 0x000000d7bdd77221 */ /* 0x000fe20000000000 */
[----:B------:R-:W-:-:S01]  /*9fa0*/  FADD R214, R190, R214 ;  /* 0x000000d6bed67221 */ /* 0x000fc20000000000 */
[----:B----4-:R-:W4:Y:S01]  /*9fb0*/  LDL.LU R227, [R1+0x10] ;  /* 0x0000100001e37983 */ /* 0x010f220000300800 */
[----:B------:R-:W-:-:S01]  /*9fc0*/  FADD R213, R191, R213 ;  /* 0x000000d5bfd57221 */ /* 0x000fc20000000000 */
[----:B------:R-:W-:Y:S01]  /*9fd0*/  FADD R212, R176, R212 ;  /* 0x000000d4b0d47221 */ /* 0x000fe20000000000 */
[----:B------:R-:W-:-:S01]  /*9fe0*/  FADD R211, R177, R211 ;  /* 0x000000d3b1d37221 */ /* 0x000fc20000000000 */
[----:B------:R0:W-:Y:S01]  /*9ff0*/  STL [R1+0x21c], R226 ;  /* 0x00021ce201007387 */ /* 0x0001e20000100800 */
[----:B------:R-:W-:-:S03]  /*a000*/  FADD R228, R192, R228 ;  /* 0x000000e4c0e47221 */ /* 0x000fc60000000000 */
[----:B0-----:R-:W2:Y:S04]  /*a010*/  LDL.LU R226, [R1+0xc] ;  /* 0x00000c0001e27983 */ /* 0x001ea80000300800 */
[----:B------:R0:W-:Y:S04]  /*a020*/  STL [R1+0x220], R225 ;  /* 0x000220e101007387 */ /* 0x0001e80000100800 */
[----:B0-----:R-:W3:Y:S04]  /*a030*/  LDL.LU R225, [R1+0x8] ;  /* 0x0000080001e17983 */ /* 0x001ee80000300800 */
[----:B------:R0:W-:Y:S04]  /*a040*/  STL [R1+0x224], R224 ;  /* 0x000224e001007387 */ /* 0x0001e80000100800 */
[----:B0-----:R-:W3:Y:S04]  /*a050*/  LDL.LU R224, [R1+0x4] ;  /* 0x0000040001e07983 */ /* 0x001ee80000300800 */
[----:B------:R0:W-:Y:S04]  /*a060*/  STL [R1+0x228], R223 ;  /* 0x000228df01007387 */ /* 0x0001e80000100800 */
[----:B0-----:R-:W3:Y:S04]  /*a070*/  LDL.LU R223, [R1] ;  /* 0x0000000001df7983 */ /* 0x001ee80000300800 */
[----:B------:R-:W-:Y:S04]  /*a080*/  STL [R1+0x22c], R222 ;  /* 0x00022cde01007387 */ /* 0x000fe80000100800 */
        /* <DEDUP_REMOVED lines=10> */
[----:B------:R-:W-:Y:S01]  /*a130*/  STL [R1+0x258], R211 ;  /* 0x000258d301007387 */ /* 0x000fe20000100800 */
[----:B----4-:R-:W-:-:S01]  /*a140*/  FADD R227, R136, R227 ;  /* 0x000000e388e37221 */ /* 0x010fc20000000000 */
[----:B--2---:R-:W-:Y:S01]  /*a150*/  FADD R226, R151, R226 ;  /* 0x000000e297e27221 */ /* 0x004fe20000000000 */
[----:B---3--:R-:W-:-:S01]  /*a160*/  FADD R225, R150, R225 ;  /* 0x000000e196e17221 */ /* 0x008fc20000000000 */
[----:B------:R-:W-:Y:S01]  /*a170*/  FADD R224, R149, R224 ;  /* 0x000000e095e07221 */ /* 0x000fe20000000000 */
[----:B------:R-:W-:-:S05]  /*a180*/  FADD R223, R148, R223 ;  /* 0x000000df94df7221 */ /* 0x000fca0000000000 */
[----:B------:R-:W-:Y:S04]  /*a190*/  STL [R1], R223 ;  /* 0x000000df01007387 */ /* 0x000fe80000100800 */
[----:B------:R-:W-:Y:S04]  /*a1a0*/  STL [R1+0x4], R224 ;  /* 0x000004e001007387 */ /* 0x000fe80000100800 */
[----:B------:R0:W-:Y:S04]  /*a1b0*/  STL [R1+0x10], R227 ;  /* 0x000010e301007387 */ /* 0x0001e80000100800 */
[----:B------:R-:W-:Y:S04]  /*a1c0*/  STL [R1+0x8], R225 ;  /* 0x000008e101007387 */ /* 0x000fe80000100800 */
[----:B0-----:R-:W2:Y:S04]  /*a1d0*/  LDL.LU R227, [R1+0x14] ;  /* 0x0000140001e37983 */ /* 0x001ea80000300800 */
[----:B------:R0:W-:Y:S04]  /*a1e0*/  STL [R1+0xc], R226 ;  /* 0x00000ce201007387 */ /* 0x0001e80000100800 */
[----:B0-----:R-:W3:Y:S04]  /*a1f0*/  LDL.LU R226, [R1+0x18] ;  /* 0x0000180001e27983 */ /* 0x001ee80000300800 */
[----:B------:R-:W4:Y:S04]  /*a200*/  LDL.LU R225, [R1+0x1c] ;  /* 0x00001c0001e17983 */ /* 0x000f280000300800 */
        /* <DEDUP_REMOVED lines=13> */
[----:B------:R-:W4:Y:S01]  /*a2e0*/  LDL.LU R211, [R1+0x54] ;  /* 0x0000540001d37983 */ /* 0x000f220000300800 */
[----:B--2---:R-:W-:-:S05]  /*a2f0*/  FADD R227, R137, R227 ;  /* 0x000000e389e37221 */ /* 0x004fca0000000000 */
[----:B------:R0:W-:Y:S01]  /*a300*/  STL [R1+0x14], R227 ;  /* 0x000014e301007387 */ /* 0x0001e20000100800 */
[----:B---3--:R-:W-:-:S01]  /*a310*/  FADD R226, R138, R226 ;  /* 0x000000e28ae27221 */ /* 0x008fc20000000000 */
[----:B----4-:R-:W-:-:S04]  /*a320*/  FADD R225, R139, R225 ;  /* 0x000000e18be17221 */ /* 0x010fc80000000000 */
[----:B------:R2:W-:Y:S01]  /*a330*/  STL [R1+0x18], R226 ;  /* 0x000018e201007387 */ /* 0x0005e20000100800 */
[----:B------:R-:W-:-:S03]  /*a340*/  FADD R224, R140, R224 ;  /* 0x000000e08ce07221 */ /* 0x000fc60000000000 */
        /* <DEDUP_REMOVED lines=24> */
[----:B0-----:R-:W4:Y:S01]  /*a4d0*/  LDL.LU R227, [R1+0x58] ;  /* 0x0000580001e37983 */ /* 0x001f220000300800 */
[----:B------:R-:W-:-:S03]  /*a4e0*/  FADD R211, R121, R211 ;  /* 0x000000d379d37221 */ /* 0x000fc60000000000 */
[----:B------:R0:W-:Y:S04]  /*a4f0*/  STL [R1+0x4c], R213 ;  /* 0x00004cd501007387 */ /* 0x0001e80000100800 */
[----:B--2---:R-:W2:Y:S04]  /*a500*/  LDL.LU R226, [R1+0x5c] ;  /* 0x00005c0001e27983 */ /* 0x004ea80000300800 */
[----:B------:R0:W-:Y:S04]  /*a510*/  STL [R1+0x50], R212 ;  /* 0x000050d401007387 */ /* 0x0001e80000100800 */
[----:B---3--:R-:W3:Y:S04]  /*a520*/  LDL.LU R225, [R1+0x60] ;  /* 0x0000600001e17983 */ /* 0x008ee80000300800 */
[----:B------:R0:W-:Y:S04]  /*a530*/  STL [R1+0x54], R211 ;  /* 0x000054d301007387 */ /* 0x0001e80000100800 */
[----:B----4-:R-:W4:Y:S04]  /*a540*/  LDL.LU R224, [R1+0x64] ;  /* 0x0000640001e07983 */ /* 0x010f280000300800 */
[----:B-1----:R-:W4:Y:S04]  /*a550*/  LDL.LU R223, [R1+0x68] ;  /* 0x0000680001df7983 */ /* 0x002f280000300800 */
        /* <DEDUP_REMOVED lines=9> */
[----:B0-----:R-:W4:Y:S04]  /*a5f0*/  LDL.LU R213, [R1+0x90] ;  /* 0x0000900001d57983 */ /* 0x001f280000300800 */
[----:B------:R-:W4:Y:S04]  /*a600*/  LDL.LU R212, [R1+0x94] ;  /* 0x0000940001d47983 */ /* 0x000f280000300800 */
[----:B------:R-:W4:Y:S01]  /*a610*/  LDL.LU R211, [R1+0x98] ;  /* 0x0000980001d37983 */ /* 0x000f220000300800 */
[----:B------:R-:W-:-:S01]  /*a620*/  FADD R227, R122, R227 ;  /* 0x000000e37ae37221 */ /* 0x000fc20000000000 */
[----:B--2---:R-:W-:-:S04]  /*a630*/  FADD R226, R123, R226 ;  /* 0x000000e27be27221 */ /* 0x004fc80000000000 */
[----:B------:R0:W-:Y:S01]  /*a640*/  STL [R1+0x58], R227 ;  /* 0x000058e301007387 */ /* 0x0001e20000100800 */
[----:B---3--:R-:W-:-:S03]  /*a650*/  FADD R225, R124, R225 ;  /* 0x000000e17ce17221 */ /* 0x008fc60000000000 */
[----:B------:R1:W-:Y:S01]  /*a660*/  STL [R1+0x5c], R226 ;  /* 0x00005ce201007387 */ /* 0x0003e20000100800 */
[----:B----4-:R-:W-:-:S03]  /*a670*/  FADD R224, R125, R224 ;  /* 0x000000e07de07221 */ /* 0x010fc60000000000 */
        /* <DEDUP_REMOVED lines=27> */
[----:B-1----:R-:W4:Y:S04]  /*a830*/  LDL.LU R226, [R1+0xa0] ;  /* 0x0000a00001e27983 */ /* 0x002f280000300800 */
[----:B------:R1:W-:Y:S04]  /*a840*/  STL [R1+0x94], R212 ;  /* 0x000094d401007387 */ /* 0x0003e80000100800 */
[----:B--2---:R-:W2:Y:S04]  /*a850*/  LDL.LU R225, [R1+0xa4] ;  /* 0x0000a40001e17983 */ /* 0x004ea80000300800 */
[----:B------:R1:W-:Y:S04]  /*a860*/  STL [R1+0x98], R211 ;  /* 0x000098d301007387 */ /* 0x0003e80000100800 */
[----:B---3--:R-:W3:Y:S04]  /*a870*/  LDL.LU R224, [R1+0xa8] ;  /* 0x0000a80001e07983 */ /* 0x008ee80000300800 */
[----:B----4-:R-:W4:Y:S04]  /*a880*/  LDL.LU R223, [R1+0xac] ;  /* 0x0000ac0001df7983 */ /* 0x010f280000300800 */
        /* <DEDUP_REMOVED lines=10> */
[----:B-1----:R-:W4:Y:S04]  /*a930*/  LDL.LU R212, [R1+0xd8] ;  /* 0x0000d80001d47983 */ /* 0x002f280000300800 */
[----:B------:R-:W4:Y:S01]  /*a940*/  LDL.LU R211, [R1+0xdc] ;  /* 0x0000dc0001d37983 */ /* 0x000f220000300800 */
[----:B------:R-:W-:-:S01]  /*a950*/  FADD R227, R107, R227 ;  /* 0x000000e36be37221 */ /* 0x000fc20000000000 */
[----:B------:R-:W-:-:S04]  /*a960*/  FADD R226, R108, R226 ;  /* 0x000000e26ce27221 */ /* 0x000fc80000000000 */
[----:B------:R0:W-:Y:S01]  /*a970*/  STL [R1+0x9c], R227 ;  /* 0x00009ce301007387 */ /* 0x0001e20000100800 */
[----:B--2---:R-:W-:-:S03]  /*a980*/  FADD R225, R109, R225 ;  /* 0x000000e16de17221 */ /* 0x004fc60000000000 */
        /* <DEDUP_REMOVED lines=151> */
[----:B------:R-:W-:Y:S01]  /*b300*/  STL [R1+0x168], R227 ;  /* 0x000168e301007387 */ /* 0x000fe20000100800 */
[----:B--2---:R-:W-:-:S03]  /*b310*/  FADD R225, R48, R225 ;  /* 0x000000e130e17221 */ /* 0x004fc60000000000 */
[----:B------:R-:W-:Y:S01]  /*b320*/  STL [R1+0x16c], R226 ;  /* 0x00016ce201007387 */ /* 0x000fe20000100800 */
[----:B---3--:R-:W-:-:S03]  /*b330*/  FADD R224, R49, R224 ;  /* 0x000000e031e07221 */ /* 0x008fc60000000000 */
[----:B------:R-:W-:Y:S01]  /*b340*/  STL [R1+0x170], R225 ;  /* 0x000170e101007387 */ /* 0x000fe20000100800 */
[----:B----4-:R-:W-:-:S03]  /*b350*/  FADD R223, R50, R223 ;  /* 0x000000df32df7221 */ /* 0x010fc60000000000 */
[----:B------:R-:W-:Y:S01]  /*b360*/  STL [R1+0x174], R224 ;  /* 0x000174e001007387 */ /* 0x000fe20000100800 */
[----:B------:R-:W-:-:S03]  /*b370*/  FADD R222, R51, R222 ;  /* 0x000000de33de7221 */ /* 0x000fc60000000000 */
        /* <DEDUP_REMOVED lines=19> */
[----:B------:R-:W-:-:S01]  /*b4b0*/  FADD R212, R45, R212 ;  /* 0x000000d42dd47221 */ /* 0x000fc20000000000 */
[----:B------:R-:W-:-:S05]  /*b4c0*/  FADD R211, R46, R211 ;  /* 0x000000d32ed37221 */ /* 0x000fca0000000000 */
        /* <DEDUP_REMOVED lines=22> */
[----:B---3--:R-:W-:-:S03]  /*b630*/  FADD R212, R32, R212 ;  /* 0x000000d420d47221 */ /* 0x008fc60000000000 */
[----:B0-----:R0:W5:Y:S01]  /*b640*/  LDL.LU R211, [R1+0x258] ;  /* 0x0002580001d37983 */ /* 0x0011620000300800 */
[----:B----4-:R-:W-:-:S03]  /*b650*/  FADD R213, R33, R213 ;  /* 0x000000d521d57221 */ /* 0x010fc60000000000 */
[----:B------:R1:W-:Y:S01]  /*b660*/  STL [R1+0x1b0], R212 ;  /* 0x0001b0d401007387 */ /* 0x0003e20000100800 */
[----:B------:R-:W-:-:S01]  /*b670*/  FADD R214, R34, R214 ;  /* 0x000000d622d67221 */ /* 0x000fc20000000000 */
[----:B------:R-:W-:Y:S02]  /*b680*/  FADD R215, R35, R215 ;  /* 0x000000d723d77221 */ /* 0x000fe40000000000 */
[----:B-1----:R0:W5:Y:S01]  /*b690*/  LDL.LU R212, [R1+0x254] ;  /* 0x0002540001d47983 */ /* 0x0021620000300800 */
[----:B------:R-:W-:-:S03]  /*b6a0*/  FADD R216, R36, R216 ;  /* 0x000000d824d87221 */ /* 0x000fc60000000000 */
[----:B------:R1:W-:Y:S01]  /*b6b0*/  STL [R1+0x1b4], R213 ;  /* 0x0001b4d501007387 */ /* 0x0003e20000100800 */
[----:B------:R-:W-:-:S01]  /*b6c0*/  FADD R217, R37, R217 ;  /* 0x000000d925d97221 */ /* 0x000fc20000000000 */
[----:B------:R-:W-:Y:S02]  /*b6d0*/  FADD R218, R38, R218 ;  /* 0x000000da26da7221 */ /* 0x000fe40000000000 */
[----:B-1----:R0:W5:Y:S04]  /*b6e0*/  LDL.LU R213, [R1+0x250] ;  /* 0x0002500001d57983 */ /* 0x0021680000300800 */
[----:B------:R1:W-:Y:S01]  /*b6f0*/  STL [R1+0x1b8], R214 ;  /* 0x0001b8d601007387 */ /* 0x0003e20000100800 */
[----:B------:R-:W-:-:S01]  /*b700*/  FADD R219, R39, R219 ;  /* 0x000000db27db7221 */ /* 0x000fc20000000000 */
[----:B------:R-:W-:-:S02]  /*b710*/  FADD R220, R24, R220 ;  /* 0x000000dc18dc7221 */ /* 0x000fc40000000000 */
[----:B-1----:R0:W5:Y:S04]  /*b720*/  LDL.LU R214, [R1+0x24c] ;  /* 0x00024c0001d67983 */ /* 0x0021680000300800 */
[----:B------:R1:W-:Y:S01]  /*b730*/  STL [R1+0x1bc], R215 ;  /* 0x0001bcd701007387 */ /* 0x0003e20000100800 */
[----:B------:R-:W-:-:S01]  /*b740*/  FADD R221, R25, R221 ;  /* 0x000000dd19dd7221 */ /* 0x000fc20000000000 */
[----:B------:R-:W-:Y:S02]  /*b750*/  FADD R222, R26, R222 ;  /* 0x000000de1ade7221 */ /* 0x000fe40000000000 */
[----:B-1----:R0:W5:Y:S04]  /*b760*/  LDL.LU R215, [R1+0x248] ;  /* 0x0002480001d77983 */ /* 0x0021680000300800 */
[----:B------:R1:W-:Y:S01]  /*b770*/  STL [R1+0x1c0], R216 ;  /* 0x0001c0d801007387 */ /* 0x0003e20000100800 */
[----:B------:R-:W-:-:S03]  /*b780*/  FADD R223, R27, R223 ;  /* 0x000000df1bdf7221 */ /* 0x000fc60000000000 */
        /* <DEDUP_REMOVED lines=13> */
[----:B------:R1:W-:Y:S04]  /*b860*/  STL [R1+0x1d4], R221 ;  /* 0x0001d4dd01007387 */ /* 0x0003e80000100800 */
        /* <DEDUP_REMOVED lines=12> */
[----:B-1----:R0:W5:Y:S01]  /*b930*/  LDL.LU R227, [R1+0x218] ;  /* 0x0002180001e37983 */ /* 0x0021620000300800 */
        /* <DEDUP_REMOVED lines=33> */
[----:B-----5:R-:W-:Y:S01]  /*bb50*/  FADD R0, R147, R0 ;  /* 0x0000000093007221 */ /* 0x020fe20000000000 */
[----:B0-----:R-:W-:-:S06]  /*bb60*/  UMOV UR59, URZ ;  /* 0x0000003f003b7c82 */ /* 0x001fcc0008000000 */
.L_x_24:
[----:B------:R-:W-:Y:S05]  /*bb70*/  @!P1 BRA `(.L_x_25) ;  /* 0x0000000000049947 */ /* 0x000fea0003800000 */
[----:B------:R-:W-:Y:S01]  /*bb80*/  BPT.TRAP 0x1 ;  /* 0x000000040000795c */ /* 0x000fe20000300000 */
.L_x_25:
[----:B-----5:R4:W-:Y:S04]  /*bb90*/  STL [R1+0x218], R0 ;  /* 0x0002180001007387 */ /* 0x0209e80000100800 */
[----:B----4-:R-:W4:Y:S01]  /*bba0*/  LDL R0, [R1+0x1f4] ;  /* 0x0001f40001007983 */ /* 0x010f220000100800 */
[----:B------:R-:W-:-:S04]  /*bbb0*/  ULEA UR6, UR56, UR58, 0x3 ;  /* 0x0000003a38067291 */ /* 0x000fc8000f8e183f */
[----:B------:R-:W-:-:S04]  /*bbc0*/  UIADD3 UR6, UR6, 0x10, URZ ;  /* 0x0000001006067890 */ /* 0x000fc8000fffe03f */
[----:B------:R-:W-:-:S09]  /*bbd0*/  UPRMT UR6, URZ, 0x654, UR6 ;  /* 0x000006543f067896 */ /* 0x000fd20008000006 */
[----:B------:R-:W-:Y:S01]  /*bbe0*/  SYNCS.ARRIVE.TRANS64.RED.A1T0 RZ, [UR6], RZ ;  /* 0x000000ffffff79a7 */ /* 0x000fe20008100406 */
[----:B----4-:R-:W-:Y:S02]  /*bbf0*/  R2UR UR8, R0 ;  /* 0x00000000000872ca */ /* 0x010fe400000e0000 */
[----:B------:R4:W5:Y:S11]  /*bc00*/  LDL.LU R0, [R1+0x218] ;  /* 0x0002180001007983 */ /* 0x0009760000300800 */
[----:B------:R-:W-:-:S06]  /*bc10*/  UISETP.GT.U32.AND UP0, UPT, UR8, 0x1, UPT ;  /* 0x000000010800788c */ /* 0x000fcc000bf04070 */
[----:B------:R-:W-:-:S13]  /*bc20*/  PLOP3.LUT P0, PT, PT, PT, UP0, 0x80, 0x0 ;  /* 0x000000000000781c */ /* 0x000fda0003f0f008 */
[----:B----4-:R-:W-:Y:S05]  /*bc30*/  @P0 BRA `(.L_x_26) ;  /* 0x0000000000040947 */ /* 0x010fea0003800000 */
[----:B------:R-:W-:Y:S01]  /*bc40*/  BPT.TRAP 0x1 ;  /* 0x000000040000795c */ /* 0x000fe20000300000 */
.L_x_26:
[----:B------:R-:W-:Y:S02]  /*bc50*/  UISETP.GT.AND UP2, UPT, UR57, 0x1, UPT ;  /* 0x000000013900788c */ /* 0x000fe4000bf44270 */
[----:B------:R-:W-:Y:S02]  /*bc60*/  UIADD3 UR54, UR54, 0x1, URZ ;  /* 0x0000000136367890 */ /* 0x000fe4000fffe03f */
[----:B------:R-:W-:Y:S02]  /*bc70*/  UIADD3 UR56, UR56, 0x1, URZ ;  /* 0x0000000138387890 */ /* 0x000fe4000fffe03f */
[----:B------:R-:W-:Y:S01]  /*bc80*/  PLOP3.LUT P0, PT, PT, PT, UP2, 0x80, 0x0 ;  /* 0x000000000000781c */ /* 0x000fe20003f0f028 */
[----:B------:R-:W-:Y:S02]  /*bc90*/  UISETP.NE.AND UP0, UPT, UR54, 0x2, UPT ;  /* 0x000000023600788c */ /* 0x000fe4000bf05270 */
[----:B------:R-:W-:Y:S02]  /*bca0*/  UIADD3 UR8, UR57, -0x1, URZ ;  /* 0xffffffff39087890 */ /* 0x000fe4000fffe03f */
[----:B------:R-:W-:-:S02]  /*bcb0*/  USEL UR6, URZ, 0x1, UP0 ;  /* 0x000000013f067887 */ /* 0x000fc40008000000 */
[----:B------:R-:W-:Y:S02]  /*bcc0*/  UISETP.NE.AND UP1, UPT, UR56, 0x2, UPT ;  /* 0x000000023800788c */ /* 0x000fe4000bf25270 */
[----:B------:R-:W-:Y:S02]  /*bcd0*/  ULOP3.LUT UR55, UR55, UR6, URZ, 0x3c, !UPT ;  /* 0x0000000637377292 */ /* 0x000fe4000f8e3c3f */
[----:B------:R-:W-:Y:S02]  /*bce0*/  USEL UR54, UR54, URZ, UP0 ;  /* 0x0000003f36367287 */ /* 0x000fe40008000000 */
[----:B------:R-:W-:Y:S01]  /*bcf0*/  USEL UR56, UR56, URZ, UP1 ;  /* 0x0000003f38387287 */ /* 0x000fe20008800000 */
[----:B------:R-:W-:Y:S01]  /*bd00*/  UMOV UR6, 0x1 ;  /* 0x0000000100067882 */ /* 0x000fe20000000000 */
[----:B------:R-:W-:Y:S01]  /*bd10*/  UMOV UR57, UR8 ;  /* 0x0000000800397c82 */ /* 0x000fe20008000000 */
[----:B------:R-:W-:Y:S09]  /*bd20*/  @P0 BRA `(.L_x_27) ;  /* 0xffffffb000800947 */ /* 0x000ff2000383ffff */
.L_x_19:
[----:B------:R-:W-:-:S04]  /*bd30*/  UISETP.NE.AND UP0, UPT, UR59, URZ, UPT ;  /* 0x0000003f3b00728c */ /* 0x000fc8000bf05270 */
[----:B------:R-:W-:-:S06]  /*bd40*/  USEL UR5, URZ, 0x1, !UP0 ;  /* 0x000000013f057887 */ /* 0x000fcc000c000000 */
[----:B------:R-:W-:-:S13]  /*bd50*/  ISETP.NE.AND P0, PT, RZ, UR5, PT ;  /* 0x00000005ff007c0c */ /* 0x000fda000bf05270 */
[----:B------:R-:W-:Y:S05]  /*bd60*/  @!P0 BRA `(.L_x_28) ;  /* 0x0000001c009c8947 */ /* 0x000fea0003800000 */
[----:B------:R-:W-:Y:S02]  /*bd70*/  WARPGROUP.DEPBAR.LE gsb0, 0x0 ;  /* 0x00008000000079c5 */ /* 0x000fe40000010000 */
[----:B------:R-:W-:Y:S01]  /*bd80*/  FADD R227, R193, R227 ;  /* 0x000000e3c1e37221 */ /* 0x000fe20000000000 */
[----:B------:R-:W-:Y:S01]  /*bd90*/  FADD R226, R194, R226 ;  /* 0x000000e2c2e27221 */ /* 0x000fe20000000000 */
[----:B------:R-:W-:Y:S01]  /*bda0*/  FADD R225, R195, R225 ;  /* 0x000000e1c3e17221 */ /* 0x000fe20000000000 */
[----:B------:R-:W-:Y:S01]  /*bdb0*/  FADD R224, R196, R224 ;  /* 0x000000e0c4e07221 */ /* 0x000fe20000000000 */
[----:B------:R-:W-:Y:S01]  /*bdc0*/  FADD R223, R197, R223 ;  /* 0x000000dfc5df7221 */ /* 0x000fe20000000000 */
[----:B------:R4:W-:Y:S01]  /*bdd0*/  STL [R1+0x218], R227 ;  /* 0x000218e301007387 */ /* 0x0009e20000100800 */
[----:B------:R-:W-:Y:S01]  /*bde0*/  FADD R222, R198, R222 ;  /* 0x000000dec6de7221 */ /* 0x000fe20000000000 */
        /* <DEDUP_REMOVED lines=8> */
[----:B----4-:R-:W4:Y:S01]  /*be70*/  LDL.LU R227, [R1+0x78] ;  /* 0x0000780001e37983 */ /* 0x010f220000300800 */
        /* <DEDUP_REMOVED lines=13> */
[----:B0-----:R-:W2:Y:S01]  /*bf50*/  LDL.LU R226, [R1+0x74] ;  /* 0x0000740001e27983 */ /* 0x001ea20000300800 */
[----:B------:R-:W-:Y:S01]  /*bf60*/  FADD R201, R171, R201 ;  /* 0x000000c9abc97221 */ /* 0x000fe20000000000 */
[----:B------:R-:W-:Y:S01]  /*bf70*/  FADD R200, R172, R200 ;  /* 0x000000c8acc87221 */ /* 0x000fe20000000000 */
[----:B------:R-:W-:Y:S01]  /*bf80*/  FADD R23, R173, R23 ;  /* 0x00000017ad177221 */ /* 0x000fe20000000000 */
[----:B------:R0:W-:Y:S01]  /*bf90*/  STL [R1+0x220], R225 ;  /* 0x000220e101007387 */ /* 0x0001e20000100800 */
[----:B------:R-:W-:Y:S01]  /*bfa0*/  FADD R22, R174, R22 ;  /* 0x00000016ae167221 */ /* 0x000fe20000000000 */
[----:B------:R-:W-:Y:S01]  /*bfb0*/  FADD R21, R175, R21 ;  /* 0x00000015af157221 */ /* 0x000fe20000000000 */
[----:B------:R-:W-:Y:S01]  /*bfc0*/  FADD R228, R192, R228 ;  /* 0x000000e4c0e47221 */ /* 0x000fe20000000000 */
[----:B0-----:R-:W3:Y:S04]  /*bfd0*/  LDL.LU R225, [R1+0x70] ;  /* 0x0000700001e17983 */ /* 0x001ee80000300800 */
[----:B------:R0:W-:Y:S04]  /*bfe0*/  STL [R1+0x224], R224 ;  /* 0x000224e001007387 */ /* 0x0001e80000100800 */
[----:B0-----:R-:W4:Y:S04]  /*bff0*/  LDL.LU R224, [R1+0x6c] ;  /* 0x00006c0001e07983 */ /* 0x001f280000300800 */
[----:B------:R0:W-:Y:S04]  /*c000*/  STL [R1+0x228], R223 ;  /* 0x000228df01007387 */ /* 0x0001e80000100800 */
[----:B0-----:R-:W2:Y:S04]  /*c010*/  LDL.LU R223, [R1+0x68] ;  /* 0x0000680001df7983 */ /* 0x001ea80000300800 */
[----:B------:R0:W-:Y:S04]  /*c020*/  STL [R1+0x22c], R222 ;  /* 0x00022cde01007387 */ /* 0x0001e80000100800 */
        /* <DEDUP_REMOVED lines=50> */
[----:B0-----:R-:W4:Y:S01]  /*c350*/  LDL.LU R21, [R1] ;  /* 0x0000000001157983 */ /* 0x001f220000300800 */
[----:B---3--:R-:W-:Y:S01]  /*c360*/  FADD R219, R122, R219 ;  /* 0x000000db7adb7221 */ /* 0x008fe20000000000 */
[----:B--2---:R-:W-:Y:S01]  /*c370*/  FADD R220, R123, R220 ;  /* 0x000000dc7bdc7221 */ /* 0x004fe20000000000 */
[----:B----4-:R-:W-:Y:S01]  /*c380*/  FADD R221, R124, R221 ;  /* 0x000000dd7cdd7221 */ /* 0x010fe20000000000 */
        /* <DEDUP_REMOVED lines=26> */
[----:B------:R-:W-:-:S05]  /*c530*/  FADD R21, R148, R21 ;  /* 0x0000001594157221 */ /* 0x000fca0000000000 */
[----:B------:R0:W-:Y:S04]  /*c540*/  STL [R1], R21 ;  /* 0x0000001501007387 */ /* 0x0001e80000100800 */
[----:B------:R2:W-:Y:S04]  /*c550*/  STL [R1+0x4], R22 ;  /* 0x0000041601007387 */ /* 0x0005e80000100800 */
        /* <DEDUP_REMOVED lines=22> */
[----:B------:R1:W-:Y:S01]  /*c6c0*/  STL [R1+0x60], R221 ;  /* 0x000060dd01007387 */ /* 0x0003e20000100800 */
[----:B------:R-:W-:-:S03]  /*c6d0*/  FADD R227, R114, R227 ;  /* 0x000000e372e37221 */ /* 0x000fc60000000000 */
[----:B------:R1:W-:Y:S04]  /*c6e0*/  STL [R1+0x64], R222 ;  /* 0x000064de01007387 */ /* 0x0003e80000100800 */
[----:B------:R1:W-:Y:S04]  /*c6f0*/  STL [R1+0x68], R223 ;  /* 0x000068df01007387 */ /* 0x0003e80000100800 */
[----:B------:R1:W-:Y:S04]  /*c700*/  STL [R1+0x6c], R224 ;  /* 0x00006ce001007387 */ /* 0x0003e80000100800 */
[----:B0-----:R-:W4:Y:S04]  /*c710*/  LDL.LU R21, [R1+0x7c] ;  /* 0x00007c0001157983 */ /* 0x001f280000300800 */
        /* <DEDUP_REMOVED lines=33> */
[----:B------:R-:W-:Y:S01]  /*c930*/  FADD R21, R115, R21 ;  /* 0x0000001573157221 */ /* 0x000fe20000000000 */
        /* <DEDUP_REMOVED lines=92> */
[----:B------:R-:W-:Y:S01]  /*cf00*/  FADD R21, R82, R21 ;  /* 0x0000001552157221 */ /* 0x000fe20000000000 */
        /* <DEDUP_REMOVED lines=92> */
[----:B------:R-:W-:-:S05]  /*d4d0*/  FADD R21, R49, R21 ;  /* 0x0000001531157221 */ /* 0x000fca0000000000 */
[----:B------:R0:W-:Y:S01]  /*d4e0*/  STL [R1+0x174], R21 ;  /* 0x0001741501007387 */ /* 0x0001e20000100800 */
[----:B------:R-:W-:-:S03]  /*d4f0*/  FADD R22, R50, R22 ;  /* 0x0000001632167221 */ /* 0x000fc60000000000 */
[----:B0-----:R0:W5:Y:S01]  /*d500*/  LDL.LU R21, [R1+0x290] ;  /* 0x0002900001157983 */ /* 0x0011620000300800 */
[----:B--2---:R-:W-:-:S03]  /*d510*/  FADD R23, R51, R23 ;  /* 0x0000001733177221 */ /* 0x004fc60000000000 */
[----:B------:R1:W-:Y:S01]  /*d520*/  STL [R1+0x178], R22 ;  /* 0x0001781601007387 */ /* 0x0003e20000100800 */
[----:B---3--:R-:W-:Y:S01]  /*d530*/  FADD R200, R52, R200 ;  /* 0x000000c834c87221 */ /* 0x008fe20000000000 */
[----:B----4-:R-:W-:Y:S02]  /*d540*/  FADD R201, R53, R201 ;  /* 0x000000c935c97221 */ /* 0x010fe40000000000 */
[----:B-1----:R0:W5:Y:S01]  /*d550*/  LDL.LU R22, [R1+0x28c] ;  /* 0x00028c0001167983 */ /* 0x0021620000300800 */
[----:B------:R-:W-:-:S03]  /*d560*/  FADD R202, R54, R202 ;  /* 0x000000ca36ca7221 */ /* 0x000fc60000000000 */
[----:B------:R1:W-:Y:S01]  /*d570*/  STL [R1+0x17c], R23 ;  /* 0x00017c1701007387 */ /* 0x0003e20000100800 */
[----:B------:R-:W-:-:S03]  /*d580*/  FADD R203, R55, R203 ;  /* 0x000000cb37cb7221 */ /* 0x000fc60000000000 */
[----:B-1----:R0:W5:Y:S01]  /*d590*/  LDL.LU R23, [R1+0x288] ;  /* 0x0002880001177983 */ /* 0x0021620000300800 */
[----:B------:R-:W-:-:S03]  /*d5a0*/  FADD R204, R40, R204 ;  /* 0x000000cc28cc7221 */ /* 0x000fc60000000000 */
[----:B------:R1:W-:Y:S01]  /*d5b0*/  STL [R1+0x180], R200 ;  /* 0x000180c801007387 */ /* 0x0003e20000100800 */
[----:B------:R-:W-:Y:S01]  /*d5c0*/  FADD R205, R41, R205 ;  /* 0x000000cd29cd7221 */ /* 0x000fe20000000000 */
[----:B------:R-:W-:Y:S02]  /*d5d0*/  FADD R206, R42, R206 ;  /* 0x000000ce2ace7221 */ /* 0x000fe40000000000 */
[----:B-1----:R0:W5:Y:S04]  /*d5e0*/  LDL.LU R200, [R1+0x284] ;  /* 0x0002840001c87983 */ /* 0x0021680000300800 */
[----:B------:R1:W-:Y:S01]  /*d5f0*/  STL [R1+0x184], R201 ;  /* 0x000184c901007387 */ /* 0x0003e20000100800 */
[----:B------:R-:W-:Y:S01]  /*d600*/  FADD R207, R43, R207 ;  /* 0x000000cf2bcf7221 */ /* 0x000fe20000000000 */
[----:B------:R-:W-:-:S02]  /*d610*/  FADD R208, R44, R208 ;  /* 0x000000d02cd07221 */ /* 0x000fc40000000000 */
        /* <DEDUP_REMOVED lines=91> */
[----:B0----5:R-:W-:-:S07]  /*dbd0*/  FADD R0, R147, R0 ;  /* 0x0000000093007221 */ /* 0x021fce0000000000 */
.L_x_28:
[----:B------:R-:W-:Y:S02]  /*dbe0*/  WARPGROUP.DEPBAR.LE gsb0, 0x0 ;  /* 0x00008000000079c5 */ /* 0x000fe40000010000 */
[----:B------:R-:W4:Y:S02]  /*dbf0*/  LDC R24, c[0x0][0x28c] ;  /* 0x0000a300ff187b82 */ /* 0x000f240000000800 */
[----:B----4-:R-:W-:-:S13]  /*dc00*/  ISETP.GE.AND P0, PT, R24, 0x1, PT ;  /* 0x000000011800780c */ /* 0x010fda0003f06270 */
[----:B------:R-:W-:Y:S05]  /*dc10*/  @!P0 BRA `(.L_x_29) ;  /* 0x0000000000808947 */ /* 0x000fea0003800000 */
[----:B-----5:R4:W-:Y:S04]  /*dc20*/  STL [R1+0x218], R0 ;  /* 0x0002180001007387 */ /* 0x0209e80000100800 */
[----:B----4-:R-:W4:Y:S02]  /*dc30*/  LDL R0, [R1+0x1f0] ;  /* 0x0001f00001007983 */ /* 0x010f240000100800 */
[----:B----4-:R-:W-:Y:S02]  /*dc40*/  R2UR UR5, R0 ;  /* 0x00000000000572ca */ /* 0x010fe400000e0000 */
[----:B------:R4:W5:Y:S11]  /*dc50*/  LDL.LU R0, [R1+0x218] ;  /* 0x0002180001007983 */ /* 0x0009760000300800 */
[----:B------:R-:W-:-:S06]  /*dc60*/  UISETP.NE.AND UP0, UPT, UR5, 0x3, UPT ;  /* 0x000000030500788c */ /* 0x000fcc000bf05270 */
[----:B------:R-:W-:-:S13]  /*dc70*/  PLOP3.LUT P0, PT, PT, PT, UP0, 0x80, 0x0 ;  /* 0x000000000000781c */ /* 0x000fda0003f0f008 */
[----:B----4-:R-:W-:Y:S05]  /*dc80*/  @!P0 BRA `(.L_x_30) ;  /* 0x0000000000048947 */ /* 0x010fea0003800000 */
[----:B------:R-:W-:Y:S01]  /*dc90*/  BPT.TRAP 0x1 ;  /* 0x000000040000795c */ /* 0x000fe20000300000 */
.L_x_30:
[----:B------:R4:W-:Y:S04]  /*dca0*/  STL [R1+0x220], R3 ;  /* 0x0002200301007387 */ /* 0x0009e80000100800 */
[----:B----4-:R-:W4:Y:S04]  /*dcb0*/  LDL R3, [R1+0x20c] ;  /* 0x00020c0001037983 */ /* 0x010f280000100800 */
[----:B------:R0:W-:Y:S04]  /*dcc0*/  STL [R1+0x21c], R2 ;  /* 0x00021c0201007387 */ /* 0x0001e80000100800 */
[----:B0-----:R-:W2:Y:S04]  /*dcd0*/  LDL R2, [R1+0x1fc] ;  /* 0x0001fc0001027983 */ /* 0x001ea80000100800 */
[----:B-----5:R0:W-:Y:S04]  /*dce0*/  STL [R1+0x218], R0 ;  /* 0x0002180001007387 */ /* 0x0201e80000100800 */
[----:B0-----:R-:W3:Y:S01]  /*dcf0*/  LDL R0, [R1+0x1f4] ;  /* 0x0001f40001007983 */ /* 0x001ee20000100800 */
[----:B----4-:R-:W-:-:S03]  /*dd00*/  R2UR UR9, R3 ;  /* 0x00000000030972ca */ /* 0x010fc600000e0000 */
[----:B------:R4:W5:Y:S01]  /*dd10*/  LDL.LU R3, [R1+0x220] ;  /* 0x0002200001037983 */ /* 0x0009620000300800 */
[----:B--2---:R-:W-:-:S03]  /*dd20*/  R2UR UR8, R2 ;  /* 0x00000000020872ca */ /* 0x004fc600000e0000 */
[----:B------:R4:W5:Y:S01]  /*dd30*/  LDL.LU R2, [R1+0x21c] ;  /* 0x00021c0001027983 */ /* 0x0009620000300800 */
[----:B---3--:R-:W-:-:S03]  /*dd40*/  R2UR UR6, R0 ;  /* 0x00000000000672ca */ /* 0x008fc600000e0000 */
[----:B------:R4:W5:Y:S02]  /*dd50*/  LDL.LU R0, [R1+0x218] ;  /* 0x0002180001007983 */ /* 0x0009640000300800 */
[----:B------:R-:W-:-:S04]  /*dd60*/  UISETP.LT.AND UP0, UPT, UR9, 0x1, UPT ;  /* 0x000000010900788c */ /* 0x000fc8000bf01270 */
[----:B------:R-:W-:-:S04]  /*dd70*/  USEL UR5, UR9, 0x1, UP0 ;  /* 0x0000000109057887 */ /* 0x000fc80008000000 */
[----:B------:R-:W-:Y:S02]  /*dd80*/  UIADD3 UR5, UR8, UR9, -UR5 ;  /* 0x0000000908057290 */ /* 0x000fe4000fffe805 */
[----:B------:R-:W-:Y:S02]  /*dd90*/  UISETP.GT.U32.AND UP0, UPT, UR6, 0x1, UPT ;  /* 0x000000010600788c */ /* 0x000fe4000bf04070 */
[----:B------:R-:W-:-:S04]  /*dda0*/  USHF.L.U32 UR5, UR5, 0x3, URZ ;  /* 0x0000000305057899 */ /* 0x000fc8000800063f */
[----:B------:R-:W-:Y:S01]  /*ddb0*/  ULOP3.LUT UR5, UR5, 0x8, URZ, 0xc0, !UPT ;  /* 0x0000000805057892 */ /* 0x000fe2000f8ec03f */
[----:B------:R-:W-:-:S03]  /*ddc0*/  PLOP3.LUT P0, PT, PT, PT, UP0, 0x80, 0x0 ;  /* 0x000000000000781c */ /* 0x000fc60003f0f008 */
[----:B------:R-:W-:-:S04]  /*ddd0*/  UIADD3 UR5, UR58, 0x10, UR5 ;  /* 0x000000103a057890 */ /* 0x000fc8000fffe005 */
[----:B------:R-:W-:-:S09]  /*dde0*/  UPRMT UR5, URZ, 0x654, UR5 ;  /* 0x000006543f057896 */ /* 0x000fd20008000005 */
[----:B------:R-:W-:Y:S01]  /*ddf0*/  SYNCS.ARRIVE.TRANS64.RED.A1T0 RZ, [UR5], RZ ;  /* 0x000000ffffff79a7 */ /* 0x000fe20008100405 */
[----:B----4-:R-:W-:Y:S05]  /*de00*/  @P0 BRA `(.L_x_29) ;  /* 0x0000000000040947 */ /* 0x010fea0003800000 */
[----:B------:R-:W-:Y:S01]  /*de10*/  BPT.TRAP 0x1 ;  /* 0x000000040000795c */ /* 0x000fe20000300000 */
.L_x_29:
[----:B-----5:R4:W-:Y:S01]  /*de20*/  STL [R1+0x220], R3 ;  /* 0x0002200301007387 */ /* 0x0209e20000100800 */
[----:B------:R-:W0:Y:S01]  /*de30*/  LDC R44, c[0x0][0x288] ;  /* 0x0000a200ff2c7b82 */ /* 0x000e220000000800 */
[----:B------:R-:W-:Y:S02]  /*de40*/  ULDC UR5, c[0x0][0x284] ;  /* 0x0000a10000057ab9 */ /* 0x000fe40000000800 */
[----:B----4-:R-:W4:Y:S04]  /*de50*/  LDL.LU R3, [R1+0x214] ;  /* 0x0002140001037983 */ /* 0x010f280000300800 */
[----:B------:R1:W-:Y:S04]  /*de60*/  STL [R1+0x21c], R2 ;  /* 0x00021c0201007387 */ /* 0x0003e80000100800 */
[----:B------:R2:W-:Y:S01]  /*de70*/  STL [R1+0x218], R0 ;  /* 0x0002180001007387 */ /* 0x0005e20000100800 */
[----:B-1----:R-:W1:Y:S03]  /*de80*/  S2R R2, SR_TID.X ;  /* 0x0000000000027919 */ /* 0x002e660000002100 */
[----:B--2---:R-:W2:Y:S01]  /*de90*/  LDL.LU R0, [R1+0x210] ;  /* 0x0002100001007983 */ /* 0x004ea20000300800 */
[----:B------:R-:W-:Y:S01]  /*dea0*/  IMAD.MOV.U32 R39, RZ, RZ, RZ ;  /* 0x000000ffff277224 */ /* 0x000fe200078e00ff */
[----:B-1----:R-:W-:-:S02]  /*deb0*/  SHF.R.U32.HI R24, RZ, 0x7, R2 ;  /* 0x00000007ff187819 */ /* 0x002fc40000011602 */
[----:B------:R-:W-:Y:S02]  /*dec0*/  SHF.R.U32.HI R25, RZ, 0x2, R2 ;  /* 0x00000002ff197819 */ /* 0x000fe40000011602 */
[----:B------:R-:W-:Y:S02]  /*ded0*/  LOP3.LUT R24, R24, 0x1, RZ, 0xc0, !PT ;  /* 0x0000000118187812 */ /* 0x000fe400078ec0ff */
[----:B------:R-:W-:Y:S02]  /*dee0*/  LOP3.LUT R26, R2, 0x60, RZ, 0xc0, !PT ;  /* 0x00000060021a7812 */ /* 0x000fe400078ec0ff */
[----:B------:R-:W-:Y:S01]  /*def0*/  LOP3.LUT R25, R25, 0x7, RZ, 0xc0, !PT ;  /* 0x0000000719197812 */ /* 0x000fe200078ec0ff */
[----:B------:R-:W-:Y:S01]  /*df00*/  IMAD.SHL.U32 R28, R24, 0x40, RZ ;  /* 0x00000040181c7824 */ /* 0x000fe200078e00ff */
[----:B------:R-:W-:-:S04]  /*df10*/  SHF.R.U32.HI R26, RZ, 0x1, R26 ;  /* 0x00000001ff1a7819 */ /* 0x000fc8000001161a */
[--C-:B------:R-:W-:Y:S02]  /*df20*/  IADD3 R31, RZ, -R26, -R25.reuse ;  /* 0x8000001aff1f7210 */ /* 0x100fe40007ffe819 */
[----:B------:R-:W-:-:S04]  /*df30*/  LOP3.LUT R25, R28, 0x40, R25, 0xe2, !PT ;  /* 0x000000401c197812 */ /* 0x000fc800078ee219 */
[----:B------:R-:W-:Y:S01]  /*df40*/  LOP3.LUT R38, R25, R26, RZ, 0xfc, !PT ;  /* 0x0000001a19267212 */ /* 0x000fe200078efcff */
[----:B------:R-:W-:Y:S01]  /*df50*/  IMAD R31, R24, -0x40, R31 ;  /* 0xffffffc0181f7824 */ /* 0x000fe200078e021f */
[C---:B------:R-:W-:Y:S01]  /*df60*/  LOP3.LUT R27, R2.reuse, 0x3, RZ, 0xc0, !PT ;  /* 0x00000003021b7812 */ /* 0x040fe200078ec0ff */
[----:B------:R-:W-:Y:S02]  /*df70*/  IMAD.SHL.U32 R32, R2, 0x2, RZ ;  /* 0x0000000202207824 */ /* 0x000fe400078e00ff */
[----:B----4-:R-:W-:Y:S02]  /*df80*/  IMAD R29, R3, 0xb0, RZ ;  /* 0x000000b0031d7824 */ /* 0x010fe400078e02ff */
[----:B------:R1:W5:Y:S03]  /*df90*/  LDL.LU R3, [R1+0x220] ;  /* 0x0002200001037983 */ /* 0x0003660000300800 */
[----:B0-----:R-:W-:Y:S01]  /*dfa0*/  ISETP.GE.AND P0, PT, R29, R44, PT ;  /* 0x0000002c1d00720c */ /* 0x001fe20003f06270 */
[----:B------:R1:W5:Y:S01]  /*dfb0*/  LDL.LU R2, [R1+0x21c] ;  /* 0x00021c0001027983 */ /* 0x0003620000300800 */
[----:B------:R-:W-:-:S02]  /*dfc0*/  IMAD R44, R27, -0x2, R44 ;  /* 0xfffffffe1b2c7824 */ /* 0x000fc400078e022c */
[C---:B--2---:R-:W-:Y:S02]  /*dfd0*/  IMAD R24, R0.reuse, 0xc0, RZ ;  /* 0x000000c000187824 */ /* 0x044fe400078e02ff */
[----:B------:R-:W-:Y:S02]  /*dfe0*/  IMAD.WIDE R38, R0, 0xc0, R38 ;  /* 0x000000c000267825 */ /* 0x000fe400078e0226 */
[----:B------:R1:W5:Y:S01]  /*dff0*/  LDL.LU R0, [R1+0x218] ;  /* 0x0002180001007983 */ /* 0x0003620000300800 */
[C---:B------:R-:W-:Y:S02]  /*e000*/  ISETP.GE.OR P0, PT, R24.reuse, UR5, P0 ;  /* 0x0000000518007c0c */ /* 0x040fe40008706670 */
[----:B------:R-:W-:Y:S01]  /*e010*/  IADD3 R43, -R24, UR5, R31 ;  /* 0x00000005182b7c10 */ /* 0x000fe2000fffe11f */
[----:B------:R-:W-:Y:S01]  /*e020*/  IMAD.IADD R44, R44, 0x1, -R29 ;  /* 0x000000012c2c7824 */ /* 0x000fe200078e0a1d */
[----:B------:R-:W-:Y:S01]  /*e030*/  LOP3.LUT R32, R29, 0x6, R32, 0xf8, !PT ;  /* 0x000000061d207812 */ /* 0x000fe200078ef820 */
[----:B------:R-:W-:-:S08]  /*e040*/  IMAD.MOV.U32 R42, RZ, RZ, -0x1 ;  /* 0xffffffffff2a7424 */ /* 0x000fd000078e00ff */
[----:B-1----:R-:W-:Y:S05]  /*e050*/  @P0 BRA `(.L_x_31) ;  /* 0x000000cc00ec0947 */ /* 0x002fea0003800000 */
[----:B-----5:R0:W-:Y:S01]  /*e060*/  STL [R1+0x218], R0 ;  /* 0x0002180001007387 */ /* 0x0201e20000100800 */
[----:B------:R-:W1:Y:S01]  /*e070*/  LDC.64 R28, c[0x0][0x5c8] ;  /* 0x00017200ff1c7b82 */ /* 0x000e620000000a00 */
[----:B------:R-:W-:Y:S02]  /*e080*/  ULDC.64 UR8, c[0x0][0x5d0] ;  /* 0x0001740000087ab9 */ /* 0x000fe40000000a00 */
[----:B0-----:R-:W2:Y:S01]  /*e090*/  LDL R0, [R1+0x208] ;  /* 0x0002080001007983 */ /* 0x001ea20000100800 */
[----:B------:R-:W-:Y:S01]  /*e0a0*/  SHF.R.S32.HI R33, RZ, 0x1f, R32 ;  /* 0x0000001fff217819 */ /* 0x000fe20000011420 */
[----:B------:R-:W-:Y:S02]  /*e0b0*/  IMAD.U32 R27, RZ, RZ, UR8 ;  /* 0x00000008ff1b7e24 */ /* 0x000fe4000f8e00ff */
[----:B-1----:R-:W-:-:S04]  /*e0c0*/  IMAD R24, R39, R28, RZ ;  /* 0x0000001c27187224 */ /* 0x002fc800078e02ff */
[----:B------:R-:W-:Y:S01]  /*e0d0*/  IMAD R25, R38, R29, R24 ;  /* 0x0000001d26197224 */ /* 0x000fe200078e0218 */
[----:B--2---:R-:W-:Y:S02]  /*e0e0*/  R2UR UR10, R0 ;  /* 0x00000000000a72ca */ /* 0x004fe400000e0000 */
[----:B------:R0:W5:Y:S01]  /*e0f0*/  LDL.LU R0, [R1+0x218] ;  /* 0x0002180001007983 */ /* 0x0001620000300800 */
[C---:B------:R-:W-:Y:S01]  /*e100*/  IMAD.SHL.U32 R35, R28.reuse, 0x8, RZ ;  /* 0x000000081c237824 */ /* 0x040fe200078e00ff */
[----:B------:R-:W-:Y:S01]  /*e110*/  SHF.L.U64.HI R34, R28, 0x3, R29 ;  /* 0x000000031c227819 */ /* 0x000fe2000001021d */
[----:B------:R-:W-:Y:S08]  /*e120*/  BSSY B0, `(.L_x_31) ;  /* 0x0000cee000007945 */ /* 0x000ff00003800000 */
[----:B------:R-:W-:-:S02]  /*e130*/  USHF.R.S32.HI UR6, URZ, 0x1f, UR10 ;  /* 0x0000001f3f067899 */ /* 0x000fc4000801140a */
[----:B------:R-:W-:Y:S02]  /*e140*/  IMAD.WIDE.U32 R26, R27, UR10, R32 ;  /* 0x0000000a1b1a7c25 */ /* 0x000fe4000f8e0020 */
[----:B------:R-:W-:-:S04]  /*e150*/  UIMAD UR5, UR6, UR8, URZ ;  /* 0x00000008060572a4 */ /* 0x000fc8000f8e023f */
[----:B------:R-:W-:-:S03]  /*e160*/  UIMAD UR5, UR10, UR9, UR5 ;  /* 0x000000090a0572a4 */ /* 0x000fc6000f8e0205 */
[----:B------:R-:W-:-:S03]  /*e170*/  ULDC.64 UR8, c[0x0][0x5c0] ;  /* 0x0001700000087ab9 */ /* 0x000fc60000000a00 */
[----:B------:R-:W-:Y:S02]  /*e180*/  VIADD R27, R27, UR5 ;  /* 0x000000051b1b7c36 */ /* 0x000fe40008000000 */
[----:B------:R-:W-:-:S04]  /*e190*/  IMAD.WIDE.U32 R26, R38, R28, R26 ;  /* 0x0000001c261a7225 */ /* 0x000fc800078e001a */
[----:B------:R-:W-:Y:S01]  /*e1a0*/  IMAD.IADD R27, R27, 0x1, R25 ;  /* 0x000000011b1b7824 */ /* 0x000fe200078e0219 */
[----:B------:R-:W-:Y:S02]  /*e1b0*/  IADD3 R24, P2, R26, UR8, RZ ;  /* 0x000000081a187c10 */ /* 0x000fe4000ff5e0ff */
[C---:B------:R-:W-:Y:S02]  /*e1c0*/  LEA R30, P3, R28.reuse, R26, 0x7 ;  /* 0x0000001a1c1e7211 */ /* 0x040fe400078638ff */
[----:B------:R-:W-:Y:S02]  /*e1d0*/  IADD3.X R25, R27, UR9, RZ, P2, !PT ;  /* 0x000000091b197c10 */ /* 0x000fe400097fe4ff */
[----:B------:R-:W-:Y:S02]  /*e1e0*/  FSETP.NEU.AND P2, PT, RZ, UR7, PT ;  /* 0x00000007ff007c0b */ /* 0x000fe4000bf4d000 */
[----:B------:R-:W-:Y:S02]  /*e1f0*/  LEA.HI.X R31, R28, R27, R29, 0x7, P3 ;  /* 0x0000001b1c1f7211 */ /* 0x000fe400018f3c1d */
[----:B------:R-:W-:-:S02]  /*e200*/  IADD3 R28, P3, R30, UR8, RZ ;  /* 0x000000081e1c7c10 */ /* 0x000fc4000ff7e0ff */
[--C-:B------:R-:W-:Y:S02]  /*e210*/  IADD3 R26, P1, P0, R26, UR8, R35.reuse ;  /* 0x000000081a1a7c10 */ /* 0x100fe4000f83e023 */
[----:B------:R-:W-:Y:S02]  /*e220*/  IADD3 R30, P5, P6, R30, UR8, R35 ;  /* 0x000000081e1e7c10 */ /* 0x000fe4000febe023 */
[----:B------:R-:W-:Y:S02]  /*e230*/  IADD3.X R29, R31, UR9, RZ, P3, !PT ;  /* 0x000000091f1d7c10 */ /* 0x000fe40009ffe4ff */
[--C-:B------:R-:W-:Y:S02]  /*e240*/  IADD3.X R27, R27, UR9, R34.reuse, P1, P0 ;  /* 0x000000091b1b7c10 */ /* 0x100fe40008fe0422 */
[----:B------:R-:W-:Y:S01]  /*e250*/  IADD3.X R31, R31, UR9, R34, P5, P6 ;  /* 0x000000091f1f7c10 */ /* 0x000fe2000afec422 */
[----:B0-----:R-:W-:Y:S06]  /*e260*/  @!P2 BRA `(.L_x_32) ;  /* 0x000000980064a947 */ /* 0x001fec0003800000 */
[----:B-----5:R0:W-:Y:S01]  /*e270*/  STL [R1+0x218], R0 ;  /* 0x0002180001007387 */ /* 0x0201e20000100800 */
[----:B------:R-:W-:-:S03]  /*e280*/  ULDC.64 UR8, c[0x0][0x5b8] ;  /* 0x00016e0000087ab9 */ /* 0x000fc60000000a00 */
[----:B0-----:R-:W2:Y:S01]  /*e290*/  LDL.LU R0, [R1+0x208] ;  /* 0x0002080001007983 */ /* 0x001ea20000300800 */
[----:B------:R-:W-:Y:S02]  /*e2a0*/  UIMAD UR5, UR6, UR8, URZ ;  /* 0x00000008060572a4 */ /* 0x000fe4000f8e023f */
[----:B------:R-:W-:Y:S01]  /*e2b0*/  IMAD.U32 R35, RZ, RZ, UR8 ;  /* 0x00000008ff237e24 */ /* 0x000fe2000f8e00ff */
[----:B------:R-:W-:-:S04]  /*e2c0*/  ISETP.GE.AND P3, PT, R43, 0x1, PT ;  /* 0x000000012b00780c */ /* 0x000fc80003f66270 */
[----:B------:R-:W-:Y:S02]  /*e2d0*/  ISETP.LT.OR P1, PT, R44, 0x1, !P3 ;  /* 0x000000012c00780c */ /* 0x000fe40005f21670 */
[----:B--2---:R-:W-:Y:S02]  /*e2e0*/  R2UR UR10, R0 ;  /* 0x00000000000a72ca */ /* 0x004fe400000e0000 */
[----:B------:R0:W5:Y:S01]  /*e2f0*/  LDL.LU R0, [R1+0x218] ;  /* 0x0002180001007983 */ /* 0x0001620000300800 */
[----:B------:R-:W-:Y:S01]  /*e300*/  BSSY B1, `(.L_x_33) ;  /* 0x000000f000017945 */ /* 0x000fe20003800000 */
[----:B------:R-:W-:-:S09]  /*e310*/  PRMT R34, RZ, 0x7610, R34 ;  /* 0x00007610ff227816 */ /* 0x000fd20000000022 */
[----:B------:R-:W-:Y:S02]  /*e320*/  UIMAD UR5, UR10, UR9, UR5 ;  /* 0x000000090a0572a4 */ /* 0x000fe4000f8e0205 */
[----:B------:R-:W-:Y:S01]  /*e330*/  IMAD.WIDE.U32 R32, R35, UR10, R32 ;  /* 0x0000000a23207c25 */ /* 0x000fe2000f8e0020 */
[----:B------:R-:W-:Y:S01]  /*e340*/  ULDC.64 UR8, c[0x0][0x5b0] ;  /* 0x00016c0000087ab9 */ /* 0x000fe20000000a00 */
[----:B------:R-:W-:Y:S02]  /*e350*/  ULDC.64 UR10, c[0x0][0x5a8] ;  /* 0x00016a00000a7ab9 */ /* 0x000fe40000000a00 */
[----:B------:R-:W-:Y:S02]  /*e360*/  IMAD.MOV.U32 R40, RZ, RZ, R32 ;  /* 0x000000ffff287224 */ /* 0x000fe400078e0020 */
[----:B------:R-:W-:Y:S02]  /*e370*/  VIADD R41, R33, UR5 ;  /* 0x0000000521297c36 */ /* 0x000fe40008000000 */
[----:B------:R-:W-:-:S02]  /*e380*/  IMAD R35, R39, UR8, RZ ;  /* 0x0000000827237c24 */ /* 0x000fc4000f8e02ff */
[----:B------:R-:W-:-:S04]  /*e390*/  IMAD.WIDE.U32 R32, R38, UR8, R40 ;  /* 0x0000000826207c25 */ /* 0x000fc8000f8e0028 */
[----:B------:R-:W-:Y:S01]  /*e3a0*/  IMAD R35, R38, UR9, R35 ;  /* 0x0000000926237c24 */ /* 0x000fe2000f8e0223 */
[----:B------:R-:W-:-:S04]  /*e3b0*/  IADD3 R32, P0, R32, UR10, RZ ;  /* 0x0000000a20207c10 */ /* 0x000fc8000ff1e0ff */
[----:B------:R-:W-:Y:S01]  /*e3c0*/  IADD3.X R33, R33, UR11, R35, P0, !PT ;  /* 0x0000000b21217c10 */ /* 0x000fe200087fe423 */
[----:B0-----:R-:W-:Y:S08]  /*e3d0*/  @P1 BRA `(.L_x_34) ;  /* 0x0000000000041947 */ /* 0x001ff00003800000 */
[----:B------:R0:W5:Y:S02]  /*e3e0*/  LDG.E.U8 R34, desc[UR52][R32.64] ;  /* 0x0000003420227981 */ /* 0x000164000c1e1100 */
.L_x_34:
[----:B------:R-:W-:Y:S05]  /*e3f0*/  BSYNC B1 ;  /* 0x0000000000017941 */ /* 0x000fea0003800000 */
.L_x_33:
[----:B-----5:R-:W-:Y:S01]  /*e400*/  LOP3.LUT R34, R34, 0xff, RZ, 0xc0, !PT ;  /* 0x000000ff22227812 */ /* 0x020fe200078ec0ff */
[----:B------:R-:W-:Y:S01]  /*e410*/  BSSY B1, `(.L_x_35) ;  /* 0x000000b000017945 */ /* 0x000fe20003800000 */
[----:B------:R-:W-:Y:S02]  /*e420*/  ISETP.LT.OR P0, PT, R44, 0x2, !P3 ;  /* 0x000000022c00780c */ /* 0x000fe40005f01670 */
[----:B------:R-:W-:-:S05]  /*e430*/  F2FP.F16.E4M3.UNPACK_B R34, R34 ;  /* 0x00000022ff22723e */ /* 0x000fca00020006ff */
[----:B------:R-:W-:-:S05]  /*e440*/  HADD2.F32 R34, -RZ, R34.H0_H0 ;  /* 0x20000022ff227230 */ /* 0x000fca0000004100 */
[----:B------:R-:W-:Y:S01]  /*e450*/  FMUL R35, R34, UR7 ;  /* 0x0000000722237c20 */ /* 0x000fe20008400000 */
[----:B------:R-:W-:-:S03]  /*e460*/  PRMT R34, RZ, 0x7610, R34 ;  /* 0x00007610ff227816 */ /* 0x000fc60000000022 */
[----:B------:R-:W-:-:S05]  /*e470*/  FFMA R35, R228, UR4, R35 ;  /* 0x00000004e4237c23 */ /* 0x000fca0008000023 */
[----:B------:R-:W-:-:S05]  /*e480*/  F2FP.SATFINITE.E4M3.F32.PACK_AB_MERGE_C R35, RZ, R35, RZ ;  /* 0x00000023ff23723e */ /* 0x000fca00048070ff */
[----:B------:R1:W-:Y:S01]  /*e490*/  @!P1 STG.E.U8 desc[UR52][R24.64], R35 ;  /* 0x0000002318009986 */ /* 0x0003e2000c101134 */
[----:B------:R-:W-:Y:S05]  /*e4a0*/  @P0 BRA `(.L_x_36) ;  /* 0x0000000000040947 */ /* 0x000fea0003800000 */
[----:B------:R2:W5:Y:S02]  /*e4b0*/  LDG.E.U8 R34, desc[UR52][R32.64+0x1] ;  /* 0x0000013420227981 */ /* 0x000564000c1e1100 */
.L_x_36:
[----:B------:R-:W-:Y:S05]  /*e4c0*/  BSYNC B1 ;  /* 0x0000000000017941 */ /* 0x000fea0003800000 */
.L_x_35:
[----:B-----5:R-:W-:Y:S01]  /*e4d0*/  LOP3.LUT R34, R34, 0xff, RZ, 0xc0, !PT ;  /* 0x000000ff22227812 */ /* 0x020fe200078ec0ff */
[----:B------:R-:W-:Y:S01]  /*e4e0*/  BSSY B1, `(.L_x_37) ;  /* 0x0000013000017945 */ /* 0x000fe20003800000 */
[----:B------:R-:W-:Y:S02]  /*e4f0*/  IADD3 R37, P1, R38, 0x8, RZ ;  /* 0x0000000826257810 */ /* 0x000fe40007f3e0ff */
[----:B------:R-:W-:Y:S02]  /*e500*/  F2FP.F16.E4M3.UNPACK_B R34, R34 ;  /* 0x00000022ff22723e */ /* 0x000fe400020006ff */
[----:B------:R-:W-:Y:S01]  /*e510*/  ISETP.GE.AND P2, PT, R43, 0x9, PT ;  /* 0x000000092b00780c */ /* 0x000fe20003f46270 */
[----:B-1----:R-:W-:Y:S02]  /*e520*/  IMAD.X R35, RZ, RZ, R39, P1 ;  /* 0x000000ffff237224 */ /* 0x002fe400008e0627 */
[----:B------:R-:W-:Y:S01]  /*e530*/  HADD2.F32 R34, -RZ, R34.H0_H0 ;  /* 0x20000022ff227230 */ /* 0x000fe20000004100 */
[----:B------:R-:W-:Y:S01]  /*e540*/  ISETP.LT.OR P5, PT, R44, 0x1, !P2 ;  /* 0x000000012c00780c */ /* 0x000fe200057a1670 */
[----:B------:R-:W-:-:S03]  /*e550*/  IMAD R46, R35, UR8, RZ ;  /* 0x00000008232e7c24 */ /* 0x000fc6000f8e02ff */
[----:B------:R-:W-:Y:S01]  /*e560*/  FMUL R36, R34, UR7 ;  /* 0x0000000722247c20 */ /* 0x000fe20008400000 */
[----:B------:R-:W-:-:S04]  /*e570*/  IMAD.WIDE.U32 R34, R37, UR8, R40 ;  /* 0x0000000825227c25 */ /* 0x000fc8000f8e0028 */
[----:B------:R-:W-:Y:S01]  /*e580*/  FFMA R36, R227, UR4, R36 ;  /* 0x00000004e3247c23 */ /* 0x000fe20008000024 */
[----:B------:R-:W-:Y:S01]  /*e590*/  IMAD R37, R37, UR9, R46 ;  /* 0x0000000925257c24 */ /* 0x000fe2000f8e022e */
[----:B------:R-:W-:-:S03]  /*e5a0*/  IADD3 R34, P1, R34, UR10, RZ ;  /* 0x0000000a22227c10 */ /* 0x000fc6000ff3e0ff */
[----:B------:R-:W-:Y:S02]  /*e5b0*/  F2FP.SATFINITE.E4M3.F32.PACK_AB_MERGE_C R45, RZ, R36, RZ ;  /* 0x00000024ff2d723e */ /* 0x000fe400048070ff */
[----:B------:R-:W-:Y:S02]  /*e5c0*/  IADD3.X R35, R35, UR11, R37, P1, !PT ;  /* 0x0000000b23237c10 */ /* 0x000fe40008ffe425 */
[----:B------:R-:W-:Y:S01]  /*e5d0*/  PRMT R36, RZ, 0x7610, R36 ;  /* 0x00007610ff247816 */ /* 0x000fe20000000024 */
[----:B------:R1:W-:Y:S01]  /*e5e0*/  @!P0 STG.E.U8 desc[UR52][R24.64+0x1], R45 ;  /* 0x0000012d18008986 */ /* 0x0003e2000c101134 */
[----:B------:R-:W-:Y:S05]  /*e5f0*/  @P5 BRA `(.L_x_38) ;  /* 0x0000000000045947 */ /* 0x000fea0003800000 */
[----:B------:R4:W5:Y:S02]  /*e600*/  LDG.E.U8 R36, desc[UR52][R34.64] ;  /* 0x0000003422247981 */ /* 0x000964000c1e1100 */
.L_x_38:
[----:B------:R-:W-:Y:S05]  /*e610*/  BSYNC B1 ;  /* 0x0000000000017941 */ /* 0x000fea0003800000 */
.L_x_37:
        /* <DEDUP_REMOVED lines=12> */
.L_x_40:
[----:B------:R-:W-:Y:S05]  /*e6e0*/  BSYNC B1 ;  /* 0x0000000000017941 */ /* 0x000fea0003800000 */
.L_x_39:
[----:B-----5:R-:W-:Y:S01]  /*e6f0*/  LOP3.LUT R36, R36, 0xff, RZ, 0xc0, !PT ;  /* 0x000000ff24247812 */ /* 0x020fe200078ec0ff */
[----:B------:R-:W-:Y:S01]  /*e700*/  BSSY B1, `(.L_x_41) ;  /* 0x000000b000017945 */ /* 0x000fe20003800000 */
[----:B------:R-:W-:Y:S02]  /*e710*/  ISETP.LT.OR P1, PT, R44, 0x9, !P3 ;  /* 0x000000092c00780c */ /* 0x000fe40005f21670 */
[----:B------:R-:W-:-:S05]  /*e720*/  F2FP.F16.E4M3.UNPACK_B R36, R36 ;  /* 0x00000024ff24723e */ /* 0x000fca00020006ff */
[----:B------:R-:W-:-:S05]  /*e730*/  HADD2.F32 R36, -RZ, R36.H0_H0 ;  /* 0x20000024ff247230 */ /* 0x000fca0000004100 */
[----:B------:R-:W-:-:S04]  /*e740*/  FMUL R36, R36, UR7 ;  /* 0x0000000724247c20 */ /* 0x000fc80008400000 */
[----:B------:R-:W-:-:S05]  /*e750*/  FFMA R36, R225, UR4, R36 ;  /* 0x00000004e1247c23 */ /* 0x000fca0008000024 */
[----:B0-----:R-:W-:Y:S02]  /*e760*/  F2FP.SATFINITE.E4M3.F32.PACK_AB_MERGE_C R37, RZ, R36, RZ ;  /* 0x00000024ff25723e */ /* 0x001fe400048070ff */
[----:B------:R-:W-:-:S03]  /*e770*/  PRMT R36, RZ, 0x7610, R36 ;  /* 0x00007610ff247816 */ /* 0x000fc60000000024 */
[----:B------:R0:W-:Y:S01]  /*e780*/  @!P0 STG.E.U8 desc[UR52][R26.64+0x1], R37 ;  /* 0x000001251a008986 */ /* 0x0001e2000c101134 */
[----:B------:R-:W-:Y:S05]  /*e790*/  @P1 BRA `(.L_x_42) ;  /* 0x0000000000041947 */ /* 0x000fea0003800000 */
[----:B------:R0:W5:Y:S02]  /*e7a0*/  LDG.E.U8 R36, desc[UR52][R32.64+0x8] ;  /* 0x0000083420247981 */ /* 0x000164000c1e1100 */
.L_x_42:
[----:B------:R-:W-:Y:S05]  /*e7b0*/  BSYNC B1 ;  /* 0x0000000000017941 */ /* 0x000fea0003800000 */
.L_x_41:
[----:B-----5:R-:W-:Y:S01]  /*e7c0*/  LOP3.LUT R36, R36, 0xff, RZ, 0xc0, !PT ;  /* 0x000000ff24247812 */ /* 0x020fe200078ec0ff */
[----:B------:R-:W-:Y:S01]  /*e7d0*/  BSSY B1, `(.L_x_43) ;  /* 0x000000b000017945 */ /* 0x000fe20003800000 */
[----:B------:R-:W-:Y:S02]  /*e7e0*/  ISETP.LT.OR P0, PT, R44, 0xa, !P3 ;  /* 0x0000000a2c00780c */ /* 0x000fe40005f01670 */
[----:B------:R-:W-:-:S05]  /*e7f0*/  F2FP.F16.E4M3.UNPACK_B R36, R36 ;  /* 0x00000024ff24723e */ /* 0x000fca00020006ff */
[----:B------:R-:W-:-:S05]  /*e800*/  HADD2.F32 R36, -RZ, R36.H0_H0 ;  /* 0x20000024ff247230 */ /* 0x000fca0000004100 */
[----:B0-----:R-:W-:Y:S01]  /*e810*/  FMUL R37, R36, UR7 ;  /* 0x0000000724257c20 */ /* 0x001fe20008400000 */
[----:B------:R-:W-:-:S03]  /*e820*/  PRMT R36, RZ, 0x7610, R36 ;  /* 0x00007610ff247816 */ /* 0x000fc60000000024 */
[----:B------:R-:W-:-:S05]  /*e830*/  FFMA R37, R224, UR4, R37 ;  /* 0x00000004e0257c23 */ /* 0x000fca0008000025 */
[----:B------:R-:W-:-:S05]  /*e840*/  F2FP.SATFINITE.E4M3.F32.PACK_AB_MERGE_C R37, RZ, R37, RZ ;  /* 0x00000025ff25723e */ /* 0x000fca00048070ff */
[----:B------:R0:W-:Y:S01]  /*e850*/  @!P1 STG.E.U8 desc[UR52][R24.64+0x8], R37 ;  /* 0x0000082518009986 */ /* 0x0001e2000c101134 */
[----:B------:R-:W-:Y:S05]  /*e860*/  @P0 BRA `(.L_x_44) ;  /* 0x0000000000040947 */ /* 0x000fea0003800000 */
[----:B------:R0:W5:Y:S02]  /*e870*/  LDG.E.U8 R36, desc[UR52][R32.64+0x9] ;  /* 0x0000093420247981 */ /* 0x000164000c1e1100 */
.L_x_44:
[----:B------:R-:W-:Y:S05]  /*e880*/  BSYNC B1 ;  /* 0x0000000000017941 */ /* 0x000fea0003800000 */
.L_x_43:
        /* <DEDUP_REMOVED lines=12> */
.L_x_46:
[----:B------:R-:W-:Y:S05]  /*e950*/  BSYNC B1 ;  /* 0x0000000000017941 */ /* 0x000fea0003800000 */
.L_x_45:
        /* <DEDUP_REMOVED lines=12> */
.L_x_48:
[----:B------:R-:W-:Y:S05]  /*ea20*/  BSYNC B1 ;  /* 0x0000000000017941 */ /* 0x000fea0003800000 */
.L_x_47:
[----:B-----5:R-:W-:Y:S01]  /*ea30*/  LOP3.LUT R36, R36, 0xff, RZ, 0xc0, !PT ;  /* 0x000000ff24247812 */ /* 0x020fe200078ec0ff */
[----:B------:R-:W-:Y:S01]  /*ea40*/  BSSY B1, `(.L_x_49) ;  /* 0x0000013000017945 */ /* 0x000fe20003800000 */
[----:B-1----:R-:W-:Y:S02]  /*ea50*/  IADD3 R45, P0, R38, 0x80, RZ ;  /* 0x00000080262d7810 */ /* 0x002fe40007f1e0ff */
[----:B------:R-:W-:Y:S02]  /*ea60*/  F2FP.F16.E4M3.UNPACK_B R36, R36 ;  /* 0x00000024ff24723e */ /* 0x000fe400020006ff */
[----:B------:R-:W-:Y:S01]  /*ea70*/  ISETP.GE.AND P1, PT, R43, 0x81, PT ;  /* 0x000000812b00780c */ /* 0x000fe20003f26270 */
[----:B0-----:R-:W-:Y:S02]  /*ea80*/  IMAD.X R37, RZ, RZ, R39, P0 ;  /* 0x000000ffff257224 */ /* 0x001fe400000e0627 */
        /* <DEDUP_REMOVED lines=9> */
[--C-:B------:R-:W-:Y:S02]  /*eb20*/  IADD3.X R37, R37, UR11, R45.reuse, P6, !PT ;  /* 0x0000000b25257c10 */ /* 0x100fe4000b7fe42d */
[----:B------:R-:W-:Y:S01]  /*eb30*/  PRMT R45, RZ, 0x7610, R45 ;  /* 0x00007610ff2d7816 */ /* 0x000fe2000000002d */
[----:B------:R0:W-:Y:S01]  /*eb40*/  @!P5 STG.E.U8 desc[UR52][R26.64+0x9], R47 ;  /* 0x0000092f1a00d986 */ /* 0x0001e2000c101134 */
[----:B------:R-:W-:Y:S05]  /*eb50*/  @P0 BRA `(.L_x_50) ;  /* 0x0000000000040947 */ /* 0x000fea0003800000 */
[----:B------:R1:W5:Y:S02]  /*eb60*/  LDG.E.U8 R45, desc[UR52][R36.64] ;  /* 0x00000034242d7981 */ /* 0x000364000c1e1100 */
.L_x_50:
[----:B------:R-:W-:Y:S05]  /*eb70*/  BSYNC B1 ;  /* 0x0000000000017941 */ /* 0x000fea0003800000 */
.L_x_49:
        /* <DEDUP_REMOVED lines=12> */
.L_x_52:
[----:B------:R-:W-:Y:S05]  /*ec40*/  BSYNC B1 ;  /* 0x0000000000017941 */ /* 0x000fea0003800000 */
.L_x_51:
[----:B-----5:R-:W-:Y:S01]  /*ec50*/  LOP3.LUT R45, R45, 0xff, RZ, 0xc0, !PT ;  /* 0x000000ff2d2d7812 */ /* 0x020fe200078ec0ff */
[----:B------:R-:W-:Y:S01]  /*ec60*/  BSSY B1, `(.L_x_53) ;  /* 0x0000013000017945 */ /* 0x000fe20003800000 */
[----:B0-----:R-:W-:Y:S02]  /*ec70*/  IADD3 R47, P0, R38, 0x88, RZ ;  /* 0x00000088262f7810 */ /* 0x001fe40007f1e0ff */
[----:B------:R-:W-:-:S03]  /*ec80*/  F2FP.F16.E4M3.UNPACK_B R45, R45 ;  /* 0x0000002dff2d723e */ /* 0x000fc600020006ff */
[----:B------:R-:W-:Y:S01]  /*ec90*/  IMAD.X R39, RZ, RZ, R39, P0 ;  /* 0x000000ffff277224 */ /* 0x000fe200000e0627 */
[----:B------:R-:W-:Y:S01]  /*eca0*/  ISETP.GE.AND P0, PT, R43, 0x89, PT ;  /* 0x000000892b00780c */ /* 0x000fe20003f06270 */
[----:B------:R-:W-:Y:S02]  /*ecb0*/  HADD2.F32 R45, -RZ, R45.H0_H0 ;  /* 0x2000002dff2d7230 */ /* 0x000fe40000004100 */
[----:B------:R-:W-:Y:S02]  /*ecc0*/  IMAD R46, R39, UR8, RZ ;  /* 0x00000008272e7c24 */ /* 0x000fe4000f8e02ff */
[----:B------:R-:W-:-:S04]  /*ecd0*/  IMAD.WIDE.U32 R40, R47, UR8, R40 ;  /* 0x000000082f287c25 */ /* 0x000fc8000f8e0028 */
[----:B------:R-:W-:Y:S01]  /*ece0*/  FMUL R38, R45, UR7 ;  /* 0x000000072d267c20 */ /* 0x000fe20008400000 */
[----:B------:R-:W-:-:S03]  /*ecf0*/  IMAD R47, R47, UR9, R46 ;  /* 0x000000092f2f7c24 */ /* 0x000fc6000f8e022e */
[----:B------:R-:W-:-:S05]  /*ed00*/  FFMA R38, R219, UR4, R38 ;  /* 0x00000004db267c23 */ /* 0x000fca0008000026 */
[----:B------:R-:W-:Y:S02]  /*ed10*/  F2FP.SATFINITE.E4M3.F32.PACK_AB_MERGE_C R45, RZ, R38, RZ ;  /* 0x00000026ff2d723e */ /* 0x000fe400048070ff */
[----:B------:R-:W-:Y:S02]  /*ed20*/  IADD3 R38, P6, R40, UR10, RZ ;  /* 0x0000000a28267c10 */ /* 0x000fe4000ffde0ff */
[----:B------:R-:W-:Y:S01]  /*ed30*/  PRMT R40, RZ, 0x7610, R40 ;  /* 0x00007610ff287816 */ /* 0x000fe20000000028 */
[----:B------:R0:W-:Y:S01]  /*ed40*/  @!P5 STG.E.U8 desc[UR52][R28.64+0x1], R45 ;  /* 0x0000012d1c00d986 */ /* 0x0001e2000c101134 */
[----:B------:R-:W-:Y:S02]  /*ed50*/  ISETP.LT.OR P5, PT, R44, 0x1, !P0 ;  /* 0x000000012c00780c */ /* 0x000fe400047a1670 */
[----:B------:R-:W-:-:S11]  /*ed60*/  IADD3.X R39, R41, UR11, R47, P6, !PT ;  /* 0x0000000b29277c10 */ /* 0x000fd6000b7fe42f */
[----:B0-----:R-:W-:Y:S05]  /*ed70*/  @P5 BRA `(.L_x_54) ;  /* 0x0000000000045947 */ /* 0x001fea0003800000 */
[----:B------:R0:W5:Y:S02]  /*ed80*/  LDG.E.U8 R40, desc[UR52][R38.64] ;  /* 0x0000003426287981 */ /* 0x000164000c1e1100 */
.L_x_54:
[----:B------:R-:W-:Y:S05]  /*ed90*/  BSYNC B1 ;  /* 0x0000000000017941 */ /* 0x000fea0003800000 */
.L_x_53:
        /* <DEDUP_REMOVED lines=12> */
.L_x_56:
[----:B------:R-:W-:Y:S05]  /*ee60*/  BSYNC B1 ;  /* 0x0000000000017941 */ /* 0x000fea0003800000 */
.L_x_55:
        /* <DEDUP_REMOVED lines=12> */
.L_x_58:
[----:B------:R-:W-:Y:S05]  /*ef30*/  BSYNC B1 ;  /* 0x0000000000017941 */ /* 0x000fea0003800000 */
.L_x_57:
        /* <DEDUP_REMOVED lines=12> */
.L_x_60:
[----:B------:R-:W-:Y:S05]  /*f000*/  BSYNC B1 ;  /* 0x0000000000017941 */ /* 0x000fea0003800000 */
.L_x_59:
        /* <DEDUP_REMOVED lines=12> */
.L_x_62:
[----:B------:R-:W-:Y:S05]  /*f0d0*/  BSYNC B1 ;  /* 0x0000000000017941 */ /* 0x000fea0003800000 */
.L_x_61:
        /* <DEDUP_REMOVED lines=12> */
.L_x_64:
[----:B------:R-:W-:Y:S05]  /*f1a0*/  BSYNC B1 ;  /* 0x0000000000017941 */ /* 0x000fea0003800000 */
.L_x_63:
        /* <DEDUP_REMOVED lines=12> */
.L_x_66:
[----:B------:R-:W-:Y:S05]  /*f270*/  BSYNC B1 ;  /* 0x0000000000017941 */ /* 0x000fea0003800000 */
.L_x_65:
        /* <DEDUP_REMOVED lines=12> */
.L_x_68:
[----:B------:R-:W-:Y:S05]  /*f340*/  BSYNC B1 ;  /* 0x0000000000017941 */ /* 0x000fea0003800000 */
.L_x_67:
        /* <DEDUP_REMOVED lines=12> */
.L_x_70:
[----:B------:R-:W-:Y:S05]  /*f410*/  BSYNC B1 ;  /* 0x0000000000017941 */ /* 0x000fea0003800000 */
.L_x_69:
        /* <DEDUP_REMOVED lines=12> */
.L_x_72:
[----:B------:R-:W-:Y:S05]  /*f4e0*/  BSYNC B1 ;  /* 0x0000000000017941 */ /* 0x000fea0003800000 */
.L_x_71:
        /* <DEDUP_REMOVED lines=12> */
.L_x_74:
[----:B------:R-:W-:Y:S05]  /*f5b0*/  BSYNC B1 ;  /* 0x0000000000017941 */ /* 0x000fea0003800000 */
.L_x_73:
        /* <DEDUP_REMOVED lines=12> */
.L_x_76:
[----:B------:R-:W-:Y:S05]  /*f680*/  BSYNC B1 ;  /* 0x0000000000017941 */ /* 0x000fea0003800000 */
.L_x_75:
        /* <DEDUP_REMOVED lines=12> */
.L_x_78:
[----:B------:R-:W-:Y:S05]  /*f750*/  BSYNC B1 ;  /* 0x0000000000017941 */ /* 0x000fea0003800000 */
.L_x_77:
        /* <DEDUP_REMOVED lines=12> */
.L_x_80:
[----:B------:R-:W-:Y:S05]  /*f820*/  BSYNC B1 ;  /* 0x0000000000017941 */ /* 0x000fea0003800000 */
.L_x_79:
        /* <DEDUP_REMOVED lines=12> */
.L_x_82:
[----:B------:R-:W-:Y:S05]  /*f8f0*/  BSYNC B1 ;  /* 0x0000000000017941 */ /* 0x000fea0003800000 */
.L_x_81:
        /* <DEDUP_REMOVED lines=12> */
.L_x_84:
[----:B------:R-:W-:Y:S05]  /*f9c0*/  BSYNC B1 ;  /* 0x0000000000017941 */ /* 0x000fea0003800000 */
.L_x_83:
        /* <DEDUP_REMOVED lines=12> */
.L_x_86:
[----:B------:R-:W-:Y:S05]  /*fa90*/  BSYNC B1 ;  /* 0x0000000000017941 */ /* 0x000fea0003800000 */
.L_x_85:
        /* <DEDUP_REMOVED lines=12> */
.L_x_88:
[----:B------:R-:W-:Y:S05]  /*fb60*/  BSYNC B1 ;  /* 0x0000000000017941 */ /* 0x000fea0003800000 */
.L_x_87:
        /* <DEDUP_REMOVED lines=12> */
.L_x_90:
[----:B------:R-:W-:Y:S05]  /*fc30*/  BSYNC B1 ;  /* 0x0000000000017941 */ /* 0x000fea0003800000 */
.L_x_89:
        /* <DEDUP_REMOVED lines=12> */
.L_x_92:
[----:B------:R-:W-:Y:S05]  /*fd00*/  BSYNC B1 ;  /* 0x0000000000017941 */ /* 0x000fea0003800000 */
.L_x_91:
[----:B-----5:R-:W-:Y:S01]  /*fd10*/  LOP3.LUT R40, R40, 0xff, RZ, 0xc0, !PT ;  /* 0x000000ff28287812 */ /* 0x020fe200078ec0ff */
[----:B------:R-:W-:Y:S01]  /*fd20*/  BSSY B1, `(.L_x_93) ;  /* 0x000000b000017945 */ /* 0x000fe20003800000 */
[----:B------:R-:W-:Y:S02]  /*fd30*/  ISETP.LT.OR P5, PT, R44, 0x19, !P0 ;  /* 0x000000192c00780c */ /* 0x000fe400047a1670 */
[----:B------:R-:W-:-:S05]  /*fd40*/  F2FP.F16.E4M3.UNPACK_B R40, R40 ;  /* 0x00000028ff28723e */ /* 0x000fca00020006ff */
[----:B------:R-:W-:-:S05]  /*fd50*/  HADD2.F32 R40, -RZ, R40.H0_H0 ;  /* 0x20000028ff287230 */ /* 0x000fca0000004100 */
[----:B------:R-:W-:-:S04]  /*fd60*/  FMUL R40, R40, UR7 ;  /* 0x0000000728287c20 */ /* 0x000fc80008400000 */
[----:B------:R-:W-:Y:S01]  /*fd70*/  FFMA R40, R23, UR4, R40 ;  /* 0x0000000417287c23 */ /* 0x000fe20008000028 */
[----:B------:R-:W-:-:S04]  /*fd80*/  PRMT R23, RZ, 0x7610, R23 ;  /* 0x00007610ff177816 */ /* 0x000fc80000000017 */
[----:B0-----:R-:W-:-:S05]  /*fd90*/  F2FP.SATFINITE.E4M3.F32.PACK_AB_MERGE_C R41, RZ, R40, RZ ;  /* 0x00000028ff29723e */ /* 0x001fca00048070ff */
[----:B------:R0:W-:Y:S01]  /*fda0*/  @!P6 STG.E.U8 desc[UR52][R28.64+0x19], R41 ;  /* 0x000019291c00e986 */ /* 0x0001e2000c101134 */
[----:B------:R-:W-:Y:S05]  /*fdb0*/  @P5 BRA `(.L_x_94) ;  /* 0x0000000000045947 */ /* 0x000fea0003800000 */
[----:B------:R0:W5:Y:S02]  /*fdc0*/  LDG.E.U8 R23, desc[UR52][R38.64+0x18] ;  /* 0x0000183426177981 */ /* 0x000164000c1e1100 */
.L_x_94:
[----:B------:R-:W-:Y:S05]  /*fdd0*/  BSYNC B1 ;  /* 0x0000000000017941 */ /* 0x000fea0003800000 */
.L_x_93:
        /* <DEDUP_REMOVED lines=8> */
[----:B------:R-:W-:-:S05]  /*fe60*/  F2FP.SATFINITE.E4M3.F32.PACK_AB_MERGE_C R23, RZ, R23, RZ ;  /* 0x00000017ff17723e */ /* 0x000fca00048070ff */
[----:B------:R0:W-:Y:S01]  /*fe70*/  @!P5 STG.E.U8 desc[UR52][R30.64+0x18], R23 ;  /* 0x000018171e00d986 */ /* 0x0001e2000c101134 */
[----:B------:R-:W-:Y:S05]  /*fe80*/  @P6 BRA `(.L_x_96) ;  /* 0x0000000000046947 */ /* 0x000fea0003800000 */
[----:B------:R0:W5:Y:S02]  /*fe90*/  LDG.E.U8 R22, desc[UR52][R38.64+0x19] ;  /* 0x0000193426167981 */ /* 0x000164000c1e1100 */
.L_x_96:
[----:B------:R-:W-:Y:S05]  /*fea0*/  BSYNC B1 ;  /* 0x0000000000017941 */ /* 0x000fea0003800000 */
.L_x_95:
        /* <DEDUP_REMOVED lines=12> */
.L_x_98:
[----:B------:R-:W-:Y:S05]  /*ff70*/  BSYNC B1 ;  /* 0x0000000000017941 */ /* 0x000fea0003800000 */
.L_x_97:
        /* <DEDUP_REMOVED lines=12> */
.L_x_100:
[----:B------:R-:W-:Y:S05]  /*10040*/  BSYNC B1 ;  /* 0x0000000000017941 */ /* 0x000fea0003800000 */
.L_x_99:
        /* <DEDUP_REMOVED lines=12> */
.L_x_102:
[----:B------:R-:W-:Y:S05]  /*10110*/  BSYNC B1 ;  /* 0x0000000000017941 */ /* 0x000fea0003800000 */
.L_x_101:
        /* <DEDUP_REMOVED lines=12> */
.L_x_104:
[----:B------:R-:W-:Y:S05]  /*101e0*/  BSYNC B1 ;  /* 0x0000000000017941 */ /* 0x000fea0003800000 */
.L_x_103:
        /* <DEDUP_REMOVED lines=12> */
.L_x_106:
[----:B------:R-:W-:Y:S05]  /*102b0*/  BSYNC B1 ;  /* 0x0000000000017941 */ /* 0x000fea0003800000 */
.L_x_105:
        /* <DEDUP_REMOVED lines=12> */
.L_x_108:
[----:B------:R-:W-:Y:S05]  /*10380*/  BSYNC B1 ;  /* 0x0000000000017941 */ /* 0x000fea0003800000 */
.L_x_107:
        /* <DEDUP_REMOVED lines=12> */
.L_x_110:
[----:B------:R-:W-:Y:S05]  /*10450*/  BSYNC B1 ;  /* 0x0000000000017941 */ /* 0x000fea0003800000 */
.L_x_109:
        /* <DEDUP_REMOVED lines=12> */
.L_x_112:
[----:B------:R-:W-:Y:S05]  /*10520*/  BSYNC B1 ;  /* 0x0000000000017941 */ /* 0x000fea0003800000 */
.L_x_111:
        /* <DEDUP_REMOVED lines=12> */
.L_x_114:
[----:B------:R-:W-:Y:S05]  /*105f0*/  BSYNC B1 ;  /* 0x0000000000017941 */ /* 0x000fea0003800000 */
.L_x_113:
        /* <DEDUP_REMOVED lines=12> */
.L_x_116:
[----:B------:R-:W-:Y:S05]  /*106c0*/  BSYNC B1 ;  /* 0x0000000000017941 */ /* 0x000fea0003800000 */
.L_x_115:
        /* <DEDUP_REMOVED lines=12> */
.L_x_118:
[----:B------:R-:W-:Y:S05]  /*10790*/  BSYNC B1 ;  /* 0x0000000000017941 */ /* 0x000fea0003800000 */
.L_x_117:
        /* <DEDUP_REMOVED lines=12> */
.L_x_120:
[----:B------:R-:W-:Y:S05]  /*10860*/  BSYNC B1 ;  /* 0x0000000000017941 */ /* 0x000fea0003800000 */
.L_x_119:
        /* <DEDUP_REMOVED lines=12> */
.L_x_122:
[----:B------:R-:W-:Y:S05]  /*10930*/  BSYNC B1 ;  /* 0x0000000000017941 */ /* 0x000fea0003800000 */
.L_x_121:
        /* <DEDUP_REMOVED lines=12> */
.L_x_124:
[----:B------:R-:W-:Y:S05]  /*10a00*/  BSYNC B1 ;  /* 0x0000000000017941 */ /* 0x000fea0003800000 */
.L_x_123:
        /* <DEDUP_REMOVED lines=12> */
.L_x_126:
[----:B------:R-:W-:Y:S05]  /*10ad0*/  BSYNC B1 ;  /* 0x0000000000017941 */ /* 0x000fea0003800000 */
.L_x_125:
        /* <DEDUP_REMOVED lines=12> */
.L_x_128:
[----:B------:R-:W-:Y:S05]  /*10ba0*/  BSYNC B1 ;  /* 0x0000000000017941 */ /* 0x000fea0003800000 */
.L_x_127:
        /* <DEDUP_REMOVED lines=12> */
.L_x_130:
[----:B------:R-:W-:Y:S05]  /*10c70*/  BSYNC B1 ;  /* 0x0000000000017941 */ /* 0x000fea0003800000 */
.L_x_129:
        /* <DEDUP_REMOVED lines=12> */
.L_x_132:
[----:B------:R-:W-:Y:S05]  /*10d40*/  BSYNC B1 ;  /* 0x0000000000017941 */ /* 0x000fea0003800000 */
.L_x_131:
        /* <DEDUP_REMOVED lines=12> */
.L_x_134:
[----:B------:R-:W-:Y:S05]  /*10e10*/  BSYNC B1 ;  /* 0x0000000000017941 */ /* 0x000fea0003800000 */
.L_x_133:
        /* <DEDUP_REMOVED lines=12> */
.L_x_136:
[----:B------:R-:W-:Y:S05]  /*10ee0*/  BSYNC B1 ;  /* 0x0000000000017941 */ /* 0x000fea0003800000 */
.L_x_135:
[----:B-----5:R-:W-:Y:S01]  /*10ef0*/  LOP3.LUT R2, R2, 0xff, RZ, 0xc0, !PT ;  /* 0x000000ff02027812 */ /* 0x020fe200078ec0ff */
[----:B------:R-:W-:Y:S01]  /*10f00*/  BSSY B1, `(.L_x_137) ;  /* 0x000000b000017945 */ /* 0x000fe20003800000 */
[----:B------:R-:W-:Y:S02]  /*10f10*/  ISETP.LT.OR P5, PT, R44, 0x39, !P3 ;  /* 0x000000392c00780c */ /* 0x000fe40005fa1670 */
[----:B------:R-:W-:-:S05]  /*10f20*/  F2FP.F16.E4M3.UNPACK_B R2, R2 ;  /* 0x00000002ff02723e */ /* 0x000fca00020006ff */
[----:B------:R-:W-:-:S05]  /*10f30*/  HADD2.F32 R2, -RZ, R2.H0_H0 ;  /* 0x20000002ff027230 */ /* 0x000fca0000004100 */
[----:B0-----:R-:W-:-:S04]  /*10f40*/  FMUL R3, R2, UR7 ;  /* 0x0000000702037c20 */ /* 0x001fc80008400000 */
[----:B------:R-:W-:Y:S01]  /*10f50*/  FFMA R3, R0, UR4, R3 ;  /* 0x0000000400037c23 */ /* 0x000fe20008000003 */
[----:B------:R-:W-:-:S04]  /*10f60*/  PRMT R0, RZ, 0x7610, R0 ;  /* 0x00007610ff007816 */ /* 0x000fc80000000000 */
[----:B------:R-:W-:-:S05]  /*10f70*/  F2FP.SATFINITE.E4M3.F32.PACK_AB_MERGE_C R3, RZ, R3, RZ ;  /* 0x00000003ff03723e */ /* 0x000fca00048070ff */
[----:B------:R0:W-:Y:S01]  /*10f80*/  @!P6 STG.E.U8 desc[UR52][R26.64+0x31], R3 ;  /* 0x000031031a00e986 */ /* 0x0001e2000c101134 */
[----:B------:R-:W-:Y:S05]  /*10f90*/  @P5 BRA `(.L_x_138) ;  /* 0x0000000000045947 */ /* 0x000fea0003800000 */
[----:B------:R0:W5:Y:S02]  /*10fa0*/  LDG.E.U8 R0, desc[UR52][R32.64+0x38] ;  /* 0x0000383420007981 */ /* 0x000164000c1e1100 */
.L_x_138:
[----:B------:R-:W-:Y:S05]  /*10fb0*/  BSYNC B1 ;  /* 0x0000000000017941 */ /* 0x000fea0003800000 */
.L_x_137:
[----:B------:R-:W2:Y:S01]  /*10fc0*/  LDL.LU R2, [R1] ;  /* 0x0000000001027983 */ /* 0x000ea20000300800 */
[----:B-----5:R-:W-:Y:S01]  /*10fd0*/  LOP3.LUT R0, R0, 0xff, RZ, 0xc0, !PT ;  /* 0x000000ff00007812 */ /* 0x020fe200078ec0ff */
[----:B------:R-:W-:Y:S01]  /*10fe0*/  BSSY B1, `(.L_x_139) ;  /* 0x000000b000017945 */ /* 0x000fe20003800000 */
[----:B------:R-:W-:Y:S02]  /*10ff0*/  ISETP.LT.OR P6, PT, R44, 0x3a, !P3 ;  /* 0x0000003a2c00780c */ /* 0x000fe40005fc1670 */
[----:B------:R-:W-:-:S05]  /*11000*/  F2FP.F16.E4M3.UNPACK_B R0, R0 ;  /* 0x00000000ff00723e */ /* 0x000fca00020006ff */
[----:B------:R-:W-:-:S05]  /*11010*/  HADD2.F32 R0, -RZ, R0.H0_H0 ;  /* 0x20000000ff007230 */ /* 0x000fca0000004100 */
[----:B------:R-:W-:-:S04]  /*11020*/  FMUL R0, R0, UR7 ;  /* 0x0000000700007c20 */ /* 0x000fc80008400000 */
[----:B--2---:R-:W-:-:S05]  /*11030*/  FFMA R0, R2, UR4, R0 ;  /* 0x0000000402007c23 */ /* 0x004fca0008000000 */
[----:B0-----:R-:W-:Y:S02]  /*11040*/  F2FP.SATFINITE.E4M3.F32.PACK_AB_MERGE_C R3, RZ, R0, RZ ;  /* 0x00000000ff03723e */ /* 0x001fe400048070ff */
[----:B------:R-:W-:-:S03]  /*11050*/  PRMT R0, RZ, 0x7610, R0 ;  /* 0x00007610ff007816 */ /* 0x000fc60000000000 */
[----:B------:R0:W-:Y:S01]  /*11060*/  @!P5 STG.E.U8 desc[UR52][R24.64+0x38], R3 ;  /* 0x000038031800d986 */ /* 0x0001e2000c101134 */
[----:B------:R-:W-:Y:S05]  /*11070*/  @P6 BRA `(.L_x_140) ;  /* 0x0000000000046947 */ /* 0x000fea0003800000 */
[----:B------:R2:W5:Y:S02]  /*11080*/  LDG.E.U8 R0, desc[UR52][R32.64+0x39] ;  /* 0x0000393420007981 */ /* 0x000564000c1e1100 */
.L_x_140:
[----:B------:R-:W-:Y:S05]  /*11090*/  BSYNC B1 ;  /* 0x0000000000017941 */ /* 0x000fea0003800000 */
.L_x_139:
[----:B------:R-:W3:Y:S01]  /*110a0*/  LDL.LU R2, [R1+0x4] ;  /* 0x0000040001027983 */ /* 0x000ee20000300800 */
[----:B-----5:R-:W-:Y:S01]  /*110b0*/  LOP3.LUT R0, R0, 0xff, RZ, 0xc0, !PT ;  /* 0x000000ff00007812 */ /* 0x020fe200078ec0ff */
[----:B------:R-:W-:Y:S01]  /*110c0*/  BSSY B1, `(.L_x_141) ;  /* 0x000000b000017945 */ /* 0x000fe20003800000 */
[----:B------:R-:W-:Y:S02]  /*110d0*/  ISETP.LT.OR P5, PT, R44, 0x39, !P2 ;  /* 0x000000392c00780c */ /* 0x000fe400057a1670 */
[----:B------:R-:W-:-:S05]  /*110e0*/  F2FP.F16.E4M3.UNPACK_B R0, R0 ;  /* 0x00000000ff00723e */ /* 0x000fca00020006ff */
[----:B------:R-:W-:-:S05]  /*110f0*/  HADD2.F32 R0, -RZ, R0.H0_H0 ;  /* 0x20000000ff007230 */ /* 0x000fca0000004100 */
[----:B------:R-:W-:-:S04]  /*11100*/  FMUL R0, R0, UR7 ;  /* 0x0000000700007c20 */ /* 0x000fc80008400000 */
[----:B---3--:R-:W-:-:S05]  /*11110*/  FFMA R0, R2, UR4, R0 ;  /* 0x0000000402007c23 */ /* 0x008fca0008000000 */
[----:B0-----:R-:W-:Y:S02]  /*11120*/  F2FP.SATFINITE.E4M3.F32.PACK_AB_MERGE_C R3, RZ, R0, RZ ;  /* 0x00000000ff03723e */ /* 0x001fe400048070ff */
[----:B------:R-:W-:-:S03]  /*11130*/  PRMT R0, RZ, 0x7610, R0 ;  /* 0x00007610ff007816 */ /* 0x000fc60000000000 */
[----:B------:R0:W-:Y:S01]  /*11140*/  @!P6 STG.E.U8 desc[UR52][R24.64+0x39], R3 ;  /* 0x000039031800e986 */ /* 0x0001e2000c101134 */
[----:B------:R-:W-:Y:S05]  /*11150*/  @P5 BRA `(.L_x_142) ;  /* 0x0000000000045947 */ /* 0x000fea0003800000 */
[----:B------:R3:W5:Y:S02]  /*11160*/  LDG.E.U8 R0, desc[UR52][R34.64+0x38] ;  /* 0x0000383422007981 */ /* 0x000764000c1e1100 */
.L_x_142:
[----:B------:R-:W-:Y:S05]  /*11170*/  BSYNC B1 ;  /* 0x0000000000017941 */ /* 0x000fea0003800000 */
.L_x_141:
[----:B------:R-:W2:Y:S01]  /*11180*/  LDL.LU R2, [R1+0x8] ;  /* 0x0000080001027983 */ /* 0x000ea20000300800 */
        /* <DEDUP_REMOVED lines=12> */
.L_x_144:
[----:B------:R-:W-:Y:S05]  /*11250*/  BSYNC B1 ;  /* 0x0000000000017941 */ /* 0x000fea0003800000 */
.L_x_143:
        /* <DEDUP_REMOVED lines=13> */
.L_x_146:
[----:B------:R-:W-:Y:S05]  /*11330*/  BSYNC B1 ;  /* 0x0000000000017941 */ /* 0x000fea0003800000 */
.L_x_145:
        /* <DEDUP_REMOVED lines=13> */
.L_x_148:
[----:B------:R-:W-:Y:S05]  /*11410*/  BSYNC B1 ;  /* 0x0000000000017941 */ /* 0x000fea0003800000 */
.L_x_147:
        /* <DEDUP_REMOVED lines=13> */
.L_x_150:
[----:B------:R-:W-:Y:S05]  /*114f0*/  BSYNC B1 ;  /* 0x0000000000017941 */ /* 0x000fea0003800000 */
.L_x_149:
        /* <DEDUP_REMOVED lines=13> */
.L_x_152:
[----:B------:R-:W-:Y:S05]  /*115d0*/  BSYNC B1 ;  /* 0x0000000000017941 */ /* 0x000fea0003800000 */
.L_x_151:
        /* <DEDUP_REMOVED lines=13> */
.L_x_154:
[----:B------:R-:W-:Y:S05]  /*116b0*/  BSYNC B1 ;  /* 0x0000000000017941 */ /* 0x000fea0003800000 */
.L_x_153:
        /* <DEDUP_REMOVED lines=13> */
.L_x_156:
[----:B------:R-:W-:Y:S05]  /*11790*/  BSYNC B1 ;  /* 0x0000000000017941 */ /* 0x000fea0003800000 */
.L_x_155:
        /* <DEDUP_REMOVED lines=13> */
.L_x_158:
[----:B------:R-:W-:Y:S05]  /*11870*/  BSYNC B1 ;  /* 0x0000000000017941 */ /* 0x000fea0003800000 */
.L_x_157:
        /* <DEDUP_REMOVED lines=13> */
.L_x_160:
[----:B------:R-:W-:Y:S05]  /*11950*/  BSYNC B1 ;  /* 0x0000000000017941 */ /* 0x000fea0003800000 */
.L_x_159:
        /* <DEDUP_REMOVED lines=13> */
.L_x_162:
[----:B------:R-:W-:Y:S05]  /*11a30*/  BSYNC B1 ;  /* 0x0000000000017941 */ /* 0x000fea0003800000 */
.L_x_161:
        /* <DEDUP_REMOVED lines=13> */
.L_x_164:
[----:B------:R-:W-:Y:S05]  /*11b10*/  BSYNC B1 ;  /* 0x0000000000017941 */ /* 0x000fea0003800000 */
.L_x_163:
        /* <DEDUP_REMOVED lines=13> */
.L_x_166:
[----:B------:R-:W-:Y:S05]  /*11bf0*/  BSYNC B1 ;  /* 0x0000000000017941 */ /* 0x000fea0003800000 */
.L_x_165:
        /* <DEDUP_REMOVED lines=13> */
.L_x_168:
[----:B------:R-:W-:Y:S05]  /*11cd0*/  BSYNC B1 ;  /* 0x0000000000017941 */ /* 0x000fea0003800000 */
.L_x_167:
        /* <DEDUP_REMOVED lines=13> */
.L_x_170:
[----:B------:R-:W-:Y:S05]  /*11db0*/  BSYNC B1 ;  /* 0x0000000000017941 */ /* 0x000fea0003800000 */
.L_x_169:
        /* <DEDUP_REMOVED lines=13> */
.L_x_172:
[----:B------:R-:W-:Y:S05]  /*11e90*/  BSYNC B1 ;  /* 0x0000000000017941 */ /* 0x000fea0003800000 */
.L_x_171:
        /* <DEDUP_REMOVED lines=13> */
.L_x_174:
[----:B------:R-:W-:Y:S05]  /*11f70*/  BSYNC B1 ;  /* 0x0000000000017941 */ /* 0x000fea0003800000 */
.L_x_173:
        /* <DEDUP_REMOVED lines=13> */
.L_x_176:
[----:B------:R-:W-:Y:S05]  /*12050*/  BSYNC B1 ;  /* 0x0000000000017941 */ /* 0x000fea0003800000 */
.L_x_175:
        /* <DEDUP_REMOVED lines=13> */
.L_x_178:
[----:B------:R-:W-:Y:S05]  /*12130*/  BSYNC B1 ;  /* 0x0000000000017941 */ /* 0x000fea0003800000 */
.L_x_177:
        /* <DEDUP_REMOVED lines=13> */
.L_x_180:
[----:B------:R-:W-:Y:S05]  /*12210*/  BSYNC B1 ;  /* 0x0000000000017941 */ /* 0x000fea0003800000 */
.L_x_179:
        /* <DEDUP_REMOVED lines=13> */
.L_x_182:
[----:B------:R-:W-:Y:S05]  /*122f0*/  BSYNC B1 ;  /* 0x0000000000017941 */ /* 0x000fea0003800000 */
.L_x_181:
        /* <DEDUP_REMOVED lines=13> */
.L_x_184:
[----:B------:R-:W-:Y:S05]  /*123d0*/  BSYNC B1 ;  /* 0x0000000000017941 */ /* 0x000fea0003800000 */
.L_x_183:
        /* <DEDUP_REMOVED lines=13> */
.L_x_186:
[----:B------:R-:W-:Y:S05]  /*124b0*/  BSYNC B1 ;  /* 0x0000000000017941 */ /* 0x000fea0003800000 */
.L_x_185:
        /* <DEDUP_REMOVED lines=13> */
.L_x_188:
[----:B------:R-:W-:Y:S05]  /*12590*/  BSYNC B1 ;  /* 0x0000000000017941 */ /* 0x000fea0003800000 */
.L_x_187:
        /* <DEDUP_REMOVED lines=13> */
.L_x_190:
[----:B------:R-:W-:Y:S05]  /*12670*/  BSYNC B1 ;  /* 0x0000000000017941 */ /* 0x000fea0003800000 */
.L_x_189:
        /* <DEDUP_REMOVED lines=13> */
.L_x_192:
[----:B------:R-:W-:Y:S05]  /*12750*/  BSYNC B1 ;  /* 0x0000000000017941 */ /* 0x000fea0003800000 */
.L_x_191:
        /* <DEDUP_REMOVED lines=13> */
.L_x_194:
[----:B------:R-:W-:Y:S05]  /*12830*/  BSYNC B1 ;  /* 0x0000000000017941 */ /* 0x000fea0003800000 */
.L_x_193:
        /* <DEDUP_REMOVED lines=13> */
.L_x_196:
[----:B------:R-:W-:Y:S05]  /*12910*/  BSYNC B1 ;  /* 0x0000000000017941 */ /* 0x000fea0003800000 */
.L_x_195:
        /* <DEDUP_REMOVED lines=13> */
.L_x_198:
[----:B------:R-:W-:Y:S05]  /*129f0*/  BSYNC B1 ;  /* 0x0000000000017941 */ /* 0x000fea0003800000 */
.L_x_197:
        /* <DEDUP_REMOVED lines=13> */
.L_x_200:
[----:B------:R-:W-:Y:S05]  /*12ad0*/  BSYNC B1 ;  /* 0x0000000000017941 */ /* 0x000fea0003800000 */
.L_x_199:
        /* <DEDUP_REMOVED lines=13> */
.L_x_202:
[----:B------:R-:W-:Y:S05]  /*12bb0*/  BSYNC B1 ;  /* 0x0000000000017941 */ /* 0x000fea0003800000 */
.L_x_201:
        /* <DEDUP_REMOVED lines=13> */
.L_x_204:
[----:B------:R-:W-:Y:S05]  /*12c90*/  BSYNC B1 ;  /* 0x0000000000017941 */ /* 0x000fea0003800000 */
.L_x_203:
        /* <DEDUP_REMOVED lines=13> */
.L_x_206:
[----:B------:R-:W-:Y:S05]  /*12d70*/  BSYNC B1 ;  /* 0x0000000000017941 */ /* 0x000fea0003800000 */
.L_x_205:
        /* <DEDUP_REMOVED lines=13> */
.L_x_208:
[----:B------:R-:W-:Y:S05]  /*12e50*/  BSYNC B1 ;  /* 0x0000000000017941 */ /* 0x000fea0003800000 */
.L_x_207:
        /* <DEDUP_REMOVED lines=13> */
.L_x_210:
[----:B------:R-:W-:Y:S05]  /*12f30*/  BSYNC B1 ;  /* 0x0000000000017941 */ /* 0x000fea0003800000 */
.L_x_209:
        /* <DEDUP_REMOVED lines=13> */
.L_x_212:
[----:B------:R-:W-:Y:S05]  /*13010*/  BSYNC B1 ;  /* 0x0000000000017941 */ /* 0x000fea0003800000 */
.L_x_211:
        /* <DEDUP_REMOVED lines=13> */
.L_x_214:
[----:B------:R-:W-:Y:S05]  /*130f0*/  BSYNC B1 ;  /* 0x0000000000017941 */ /* 0x000fea0003800000 */
.L_x_213:
        /* <DEDUP_REMOVED lines=13> */
.L_x_216:
[----:B------:R-:W-:Y:S05]  /*131d0*/  BSYNC B1 ;  /* 0x0000000000017941 */ /* 0x000fea0003800000 */
.L_x_215:
        /* <DEDUP_REMOVED lines=13> */
.L_x_218:
[----:B------:R-:W-:Y:S05]  /*132b0*/  BSYNC B1 ;  /* 0x0000000000017941 */ /* 0x000fea0003800000 */
.L_x_217:
        /* <DEDUP_REMOVED lines=13> */
.L_x_220:
[----:B------:R-:W-:Y:S05]  /*13390*/  BSYNC B1 ;  /* 0x0000000000017941 */ /* 0x000fea0003800000 */
.L_x_219:
        /* <DEDUP_REMOVED lines=13> */
.L_x_222:
[----:B------:R-:W-:Y:S05]  /*13470*/  BSYNC B1 ;  /* 0x0000000000017941 */ /* 0x000fea0003800000 */
.L_x_221:
        /* <DEDUP_REMOVED lines=13> */
.L_x_224:
[----:B------:R-:W-:Y:S05]  /*13550*/  BSYNC B1 ;  /* 0x0000000000017941 */ /* 0x000fea0003800000 */
.L_x_223:
        /* <DEDUP_REMOVED lines=13> */
.L_x_226:
[----:B------:R-:W-:Y:S05]  /*13630*/  BSYNC B1 ;  /* 0x0000000000017941 */ /* 0x000fea0003800000 */
.L_x_225:
        /* <DEDUP_REMOVED lines=13> */
.L_x_228:
[----:B------:R-:W-:Y:S05]  /*13710*/  BSYNC B1 ;  /* 0x0000000000017941 */ /* 0x000fea0003800000 */
.L_x_227:
        /* <DEDUP_REMOVED lines=13> */
.L_x_230:
[----:B------:R-:W-:Y:S05]  /*137f0*/  BSYNC B1 ;  /* 0x0000000000017941 */ /* 0x000fea0003800000 */
.L_x_229:
        /* <DEDUP_REMOVED lines=13> */
.L_x_232:
[----:B------:R-:W-:Y:S05]  /*138d0*/  BSYNC B1 ;  /* 0x0000000000017941 */ /* 0x000fea0003800000 */
.L_x_231:
        /* <DEDUP_REMOVED lines=13> */
.L_x_234:
[----:B------:R-:W-:Y:S05]  /*139b0*/  BSYNC B1 ;  /* 0x0000000000017941 */ /* 0x000fea0003800000 */
.L_x_233:
        /* <DEDUP_REMOVED lines=13> */
.L_x_236:
[----:B------:R-:W-:Y:S05]  /*13a90*/  BSYNC B1 ;  /* 0x0000000000017941 */ /* 0x000fea0003800000 */
.L_x_235:
        /* <DEDUP_REMOVED lines=13> */
.L_x_238:
[----:B------:R-:W-:Y:S05]  /*13b70*/  BSYNC B1 ;  /* 0x0000000000017941 */ /* 0x000fea0003800000 */
.L_x_237:
        /* <DEDUP_REMOVED lines=13> */
.L_x_240:
[----:B------:R-:W-:Y:S05]  /*13c50*/  BSYNC B1 ;  /* 0x0000000000017941 */ /* 0x000fea0003800000 */
.L_x_239:
        /* <DEDUP_REMOVED lines=13> */
.L_x_242:
[----:B------:R-:W-:Y:S05]  /*13d30*/  BSYNC B1 ;  /* 0x0000000000017941 */ /* 0x000fea0003800000 */
.L_x_241:
        /* <DEDUP_REMOVED lines=13> */
.L_x_244:
[----:B------:R-:W-:Y:S05]  /*13e10*/  BSYNC B1 ;  /* 0x0000000000017941 */ /* 0x000fea0003800000 */
.L_x_243:
        /* <DEDUP_REMOVED lines=13> */
.L_x_246:
[----:B------:R-:W-:Y:S05]  /*13ef0*/  BSYNC B1 ;  /* 0x0000000000017941 */ /* 0x000fea0003800000 */
.L_x_245:
        /* <DEDUP_REMOVED lines=13> */
.L_x_248:
[----:B------:R-:W-:Y:S05]  /*13fd0*/  BSYNC B1 ;  /* 0x0000000000017941 */ /* 0x000fea0003800000 */
.L_x_247:
        /* <DEDUP_REMOVED lines=13> */
.L_x_250:
[----:B------:R-:W-:Y:S05]  /*140b0*/  BSYNC B1 ;  /* 0x0000000000017941 */ /* 0x000fea0003800000 */
.L_x_249:
        /* <DEDUP_REMOVED lines=13> */
.L_x_252:
[----:B------:R-:W-:Y:S05]  /*14190*/  BSYNC B1 ;  /* 0x0000000000017941 */ /* 0x000fea0003800000 */
.L_x_251:
        /* <DEDUP_REMOVED lines=13> */
.L_x_254:
[----:B------:R-:W-:Y:S05]  /*14270*/  BSYNC B1 ;  /* 0x0000000000017941 */ /* 0x000fea0003800000 */
.L_x_253:
        /* <DEDUP_REMOVED lines=13> */
.L_x_256:
[----:B------:R-:W-:Y:S05]  /*14350*/  BSYNC B1 ;  /* 0x0000000000017941 */ /* 0x000fea0003800000 */
.L_x_255:
        /* <DEDUP_REMOVED lines=13> */
.L_x_258:
[----:B------:R-:W-:Y:S05]  /*14430*/  BSYNC B1 ;  /* 0x0000000000017941 */ /* 0x000fea0003800000 */
.L_x_257:
        /* <DEDUP_REMOVED lines=13> */
.L_x_260:
[----:B------:R-:W-:Y:S05]  /*14510*/  BSYNC B1 ;  /* 0x0000000000017941 */ /* 0x000fea0003800000 */
.L_x_259:
        /* <DEDUP_REMOVED lines=13> */
.L_x_262:
[----:B------:R-:W-:Y:S05]  /*145f0*/  BSYNC B1 ;  /* 0x0000000000017941 */ /* 0x000fea0003800000 */
.L_x_261:
        /* <DEDUP_REMOVED lines=13> */
.L_x_264:
[----:B------:R-:W-:Y:S05]  /*146d0*/  BSYNC B1 ;  /* 0x0000000000017941 */ /* 0x000fea0003800000 */
.L_x_263:
        /* <DEDUP_REMOVED lines=13> */
.L_x_266:
[----:B------:R-:W-:Y:S05]  /*147b0*/  BSYNC B1 ;  /* 0x0000000000017941 */ /* 0x000fea0003800000 */
.L_x_265:
        /* <DEDUP_REMOVED lines=13> */
.L_x_268:
[----:B------:R-:W-:Y:S05]  /*14890*/  BSYNC B1 ;  /* 0x0000000000017941 */ /* 0x000fea0003800000 */
.L_x_267:
        /* <DEDUP_REMOVED lines=13> */
.L_x_270:
[----:B------:R-:W-:Y:S05]  /*14970*/  BSYNC B1 ;  /* 0x0000000000017941 */ /* 0x000fea0003800000 */
.L_x_269:
        /* <DEDUP_REMOVED lines=13> */
.L_x_272:
[----:B------:R-:W-:Y:S05]  /*14a50*/  BSYNC B1 ;  /* 0x0000000000017941 */ /* 0x000fea0003800000 */
.L_x_271:
        /* <DEDUP_REMOVED lines=13> */
.L_x_274:
[----:B------:R-:W-:Y:S05]  /*14b30*/  BSYNC B1 ;  /* 0x0000000000017941 */ /* 0x000fea0003800000 */
.L_x_273:
        /* <DEDUP_REMOVED lines=13> */
.L_x_276:
[----:B------:R-:W-:Y:S05]  /*14c10*/  BSYNC B1 ;  /* 0x0000000000017941 */ /* 0x000fea0003800000 */
.L_x_275:
        /* <DEDUP_REMOVED lines=13> */
.L_x_278:
[----:B------:R-:W-:Y:S05]  /*14cf0*/  BSYNC B1 ;  /* 0x0000000000017941 */ /* 0x000fea0003800000 */
.L_x_277:
        /* <DEDUP_REMOVED lines=13> */
.L_x_280:
[----:B------:R-:W-:Y:S05]  /*14dd0*/  BSYNC B1 ;  /* 0x0000000000017941 */ /* 0x000fea0003800000 */
.L_x_279:
        /* <DEDUP_REMOVED lines=13> */
.L_x_282:
[----:B------:R-:W-:Y:S05]  /*14eb0*/  BSYNC B1 ;  /* 0x0000000000017941 */ /* 0x000fea0003800000 */
.L_x_281:
        /* <DEDUP_REMOVED lines=13> */
.L_x_284:
[----:B------:R-:W-:Y:S05]  /*14f90*/  BSYNC B1 ;  /* 0x0000000000017941 */ /* 0x000fea0003800000 */
.L_x_283:
        /* <DEDUP_REMOVED lines=13> */
.L_x_286:
[----:B------:R-:W-:Y:S05]  /*15070*/  BSYNC B1 ;  /* 0x0000000000017941 */ /* 0x000fea0003800000 */
.L_x_285:
        /* <DEDUP_REMOVED lines=13> */
.L_x_288:
[----:B------:R-:W-:Y:S05]  /*15150*/  BSYNC B1 ;  /* 0x0000000000017941 */ /* 0x000fea0003800000 */
.L_x_287:
        /* <DEDUP_REMOVED lines=13> */
.L_x_290:
[----:B------:R-:W-:Y:S05]  /*15230*/  BSYNC B1 ;  /* 0x0000000000017941 */ /* 0x000fea0003800000 */
.L_x_289:
        /* <DEDUP_REMOVED lines=13> */
.L_x_292:
[----:B------:R-:W-:Y:S05]  /*15310*/  BSYNC B1 ;  /* 0x0000000000017941 */ /* 0x000fea0003800000 */
.L_x_291:
        /* <DEDUP_REMOVED lines=13> */
.L_x_294:
[----:B------:R-:W-:Y:S05]  /*153f0*/  BSYNC B1 ;  /* 0x0000000000017941 */ /* 0x000fea0003800000 */
.L_x_293:
        /* <DEDUP_REMOVED lines=13> */
.L_x_296:
[----:B------:R-:W-:Y:S05]  /*154d0*/  BSYNC B1 ;  /* 0x0000000000017941 */ /* 0x000fea0003800000 */
.L_x_295:
        /* <DEDUP_REMOVED lines=13> */
.L_x_298:
[----:B------:R-:W-:Y:S05]  /*155b0*/  BSYNC B1 ;  /* 0x0000000000017941 */ /* 0x000fea0003800000 */
.L_x_297:
        /* <DEDUP_REMOVED lines=13> */
.L_x_300:
[----:B------:R-:W-:Y:S05]  /*15690*/  BSYNC B1 ;  /* 0x0000000000017941 */ /* 0x000fea0003800000 */
.L_x_299:
        /* <DEDUP_REMOVED lines=13> */
.L_x_302:
[----:B------:R-:W-:Y:S05]  /*15770*/  BSYNC B1 ;  /* 0x0000000000017941 */ /* 0x000fea0003800000 */
.L_x_301:
        /* <DEDUP_REMOVED lines=13> */
.L_x_304:
[----:B------:R-:W-:Y:S05]  /*15850*/  BSYNC B1 ;  /* 0x0000000000017941 */ /* 0x000fea0003800000 */
.L_x_303:
        /* <DEDUP_REMOVED lines=13> */
.L_x_306:
[----:B------:R-:W-:Y:S05]  /*15930*/  BSYNC B1 ;  /* 0x0000000000017941 */ /* 0x000fea0003800000 */
.L_x_305:
        /* <DEDUP_REMOVED lines=13> */
.L_x_308:
[----:B------:R-:W-:Y:S05]  /*15a10*/  BSYNC B1 ;  /* 0x0000000000017941 */ /* 0x000fea0003800000 */
.L_x_307:
        /* <DEDUP_REMOVED lines=13> */
.L_x_310:
[----:B------:R-:W-:Y:S05]  /*15af0*/  BSYNC B1 ;  /* 0x0000000000017941 */ /* 0x000fea0003800000 */
.L_x_309:
        /* <DEDUP_REMOVED lines=13> */
.L_x_312:
[----:B------:R-:W-:Y:S05]  /*15bd0*/  BSYNC B1 ;  /* 0x0000000000017941 */ /* 0x000fea0003800000 */
.L_x_311:
        /* <DEDUP_REMOVED lines=13> */
.L_x_314:
[----:B------:R-:W-:Y:S05]  /*15cb0*/  BSYNC B1 ;  /* 0x0000000000017941 */ /* 0x000fea0003800000 */
.L_x_313:
        /* <DEDUP_REMOVED lines=13> */
.L_x_316:
[----:B------:R-:W-:Y:S05]  /*15d90*/  BSYNC B1 ;  /* 0x0000000000017941 */ /* 0x000fea0003800000 */
.L_x_315:
        /* <DEDUP_REMOVED lines=13> */
.L_x_318:
[----:B------:R-:W-:Y:S05]  /*15e70*/  BSYNC B1 ;  /* 0x0000000000017941 */ /* 0x000fea0003800000 */
.L_x_317:
        /* <DEDUP_REMOVED lines=13> */
.L_x_320:
[----:B------:R-:W-:Y:S05]  /*15f50*/  BSYNC B1 ;  /* 0x0000000000017941 */ /* 0x000fea0003800000 */
.L_x_319:
        /* <DEDUP_REMOVED lines=13> */
.L_x_322:
[----:B------:R-:W-:Y:S05]  /*16030*/  BSYNC B1 ;  /* 0x0000000000017941 */ /* 0x000fea0003800000 */
.L_x_321:
        /* <DEDUP_REMOVED lines=13> */
.L_x_324:
[----:B------:R-:W-:Y:S05]  /*16110*/  BSYNC B1 ;  /* 0x0000000000017941 */ /* 0x000fea0003800000 */
.L_x_323:
        /* <DEDUP_REMOVED lines=13> */
.L_x_326:
[----:B------:R-:W-:Y:S05]  /*161f0*/  BSYNC B1 ;  /* 0x0000000000017941 */ /* 0x000fea0003800000 */
.L_x_325:
        /* <DEDUP_REMOVED lines=13> */
.L_x_328:
[----:B------:R-:W-:Y:S05]  /*162d0*/  BSYNC B1 ;  /* 0x0000000000017941 */ /* 0x000fea0003800000 */
.L_x_327:
        /* <DEDUP_REMOVED lines=13> */
.L_x_330:
[----:B------:R-:W-:Y:S05]  /*163b0*/  BSYNC B1 ;  /* 0x0000000000017941 */ /* 0x000fea0003800000 */
.L_x_329:
        /* <DEDUP_REMOVED lines=13> */
.L_x_332:
[----:B------:R-:W-:Y:S05]  /*16490*/  BSYNC B1 ;  /* 0x0000000000017941 */ /* 0x000fea0003800000 */
.L_x_331:
        /* <DEDUP_REMOVED lines=13> */
.L_x_334:
[----:B------:R-:W-:Y:S05]  /*16570*/  BSYNC B1 ;  /* 0x0000000000017941 */ /* 0x000fea0003800000 */
.L_x_333:
        /* <DEDUP_REMOVED lines=13> */
.L_x_336:
[----:B------:R-:W-:Y:S05]  /*16650*/  BSYNC B1 ;  /* 0x0000000000017941 */ /* 0x000fea0003800000 */
.L_x_335:
        /* <DEDUP_REMOVED lines=13> */
.L_x_338:
[----:B------:R-:W-:Y:S05]  /*16730*/  BSYNC B1 ;  /* 0x0000000000017941 */ /* 0x000fea0003800000 */
.L_x_337:
        /* <DEDUP_REMOVED lines=13> */
.L_x_340:
[----:B------:R-:W-:Y:S05]  /*16810*/  BSYNC B1 ;  /* 0x0000000000017941 */ /* 0x000fea0003800000 */
.L_x_339:
        /* <DEDUP_REMOVED lines=13> */
.L_x_342:
[----:B------:R-:W-:Y:S05]  /*168f0*/  BSYNC B1 ;  /* 0x0000000000017941 */ /* 0x000fea0003800000 */
.L_x_341:
        /* <DEDUP_REMOVED lines=13> */
.L_x_344:
[----:B------:R-:W-:Y:S05]  /*169d0*/  BSYNC B1 ;  /* 0x0000000000017941 */ /* 0x000fea0003800000 */
.L_x_343:
        /* <DEDUP_REMOVED lines=13> */
.L_x_346:
[----:B------:R-:W-:Y:S05]  /*16ab0*/  BSYNC B1 ;  /* 0x0000000000017941 */ /* 0x000fea0003800000 */
.L_x_345:
        /* <DEDUP_REMOVED lines=13> */
.L_x_348:
[----:B------:R-:W-:Y:S05]  /*16b90*/  BSYNC B1 ;  /* 0x0000000000017941 */ /* 0x000fea0003800000 */
.L_x_347:
        /* <DEDUP_REMOVED lines=13> */
.L_x_350:
[----:B------:R-:W-:Y:S05]  /*16c70*/  BSYNC B1 ;  /* 0x0000000000017941 */ /* 0x000fea0003800000 */
.L_x_349:
        /* <DEDUP_REMOVED lines=13> */
.L_x_352:
[----:B------:R-:W-:Y:S05]  /*16d50*/  BSYNC B1 ;  /* 0x0000000000017941 */ /* 0x000fea0003800000 */
.L_x_351:
        /* <DEDUP_REMOVED lines=13> */
.L_x_354:
[----:B------:R-:W-:Y:S05]  /*16e30*/  BSYNC B1 ;  /* 0x0000000000017941 */ /* 0x000fea0003800000 */
.L_x_353:
        /* <DEDUP_REMOVED lines=13> */
.L_x_356:
[----:B------:R-:W-:Y:S05]  /*16f10*/  BSYNC B1 ;  /* 0x0000000000017941 */ /* 0x000fea0003800000 */
.L_x_355:
        /* <DEDUP_REMOVED lines=13> */
.L_x_358:
[----:B------:R-:W-:Y:S05]  /*16ff0*/  BSYNC B1 ;  /* 0x0000000000017941 */ /* 0x000fea0003800000 */
.L_x_357:
        /* <DEDUP_REMOVED lines=13> */
.L_x_360:
[----:B------:R-:W-:Y:S05]  /*170d0*/  BSYNC B1 ;  /* 0x0000000000017941 */ /* 0x000fea0003800000 */
.L_x_359:
        /* <DEDUP_REMOVED lines=13> */
.L_x_362:
[----:B------:R-:W-:Y:S05]  /*171b0*/  BSYNC B1 ;  /* 0x0000000000017941 */ /* 0x000fea0003800000 */
.L_x_361:
        /* <DEDUP_REMOVED lines=13> */
.L_x_364:
[----:B------:R-:W-:Y:S05]  /*17290*/  BSYNC B1 ;  /* 0x0000000000017941 */ /* 0x000fea0003800000 */
.L_x_363:
        /* <DEDUP_REMOVED lines=13> */
.L_x_366:
[----:B------:R-:W-:Y:S05]  /*17370*/  BSYNC B1 ;  /* 0x0000000000017941 */ /* 0x000fea0003800000 */
.L_x_365:
        /* <DEDUP_REMOVED lines=13> */
.L_x_368:
[----:B------:R-:W-:Y:S05]  /*17450*/  BSYNC B1 ;  /* 0x0000000000017941 */ /* 0x000fea0003800000 */
.L_x_367:
        /* <DEDUP_REMOVED lines=13> */
.L_x_370:
[----:B------:R-:W-:Y:S05]  /*17530*/  BSYNC B1 ;  /* 0x0000000000017941 */ /* 0x000fea0003800000 */
.L_x_369:
        /* <DEDUP_REMOVED lines=13> */
.L_x_372:
[----:B------:R-:W-:Y:S05]  /*17610*/  BSYNC B1 ;  /* 0x0000000000017941 */ /* 0x000fea0003800000 */
.L_x_371:
        /* <DEDUP_REMOVED lines=13> */
.L_x_374:
[----:B------:R-:W-:Y:S05]  /*176f0*/  BSYNC B1 ;  /* 0x0000000000017941 */ /* 0x000fea0003800000 */
.L_x_373:
        /* <DEDUP_REMOVED lines=13> */
.L_x_376:
[----:B------:R-:W-:Y:S05]  /*177d0*/  BSYNC B1 ;  /* 0x0000000000017941 */ /* 0x000fea0003800000 */
.L_x_375:
        /* <DEDUP_REMOVED lines=13> */
.L_x_378:
[----:B------:R-:W-:Y:S05]  /*178b0*/  BSYNC B1 ;  /* 0x0000000000017941 */ /* 0x000fea0003800000 */
.L_x_377:
        /* <DEDUP_REMOVED lines=13> */
.L_x_380:
[----:B------:R-:W-:Y:S05]  /*17990*/  BSYNC B1 ;  /* 0x0000000000017941 */ /* 0x000fea0003800000 */
.L_x_379:
        /* <DEDUP_REMOVED lines=13> */
.L_x_382:
[----:B------:R-:W-:Y:S05]  /*17a70*/  BSYNC B1 ;  /* 0x0000000000017941 */ /* 0x000fea0003800000 */
.L_x_381:
        /* <DEDUP_REMOVED lines=13> */
.L_x_384:
[----:B------:R-:W-:Y:S05]  /*17b50*/  BSYNC B1 ;  /* 0x0000000000017941 */ /* 0x000fea0003800000 */
.L_x_383:
[----:B------:R-:W-:Y:S05]  /*17b60*/  @P0 BRA `(.L_x_385) ;  /* 0x0000003400240947 */ /* 0x000fea0003800000 */
[----:B------:R-:W2:Y:S01]  /*17b70*/  LDL.LU R2, [R1+0x1ec] ;  /* 0x0001ec0001027983 */ /* 0x000ea20000300800 */
[----:B-----5:R-:W-:-:S04]  /*17b80*/  LOP3.LUT R0, R0, 0xff, RZ, 0xc0, !PT ;  /* 0x000000ff00007812 */ /* 0x020fc800078ec0ff */
[----:B------:R-:W-:-:S05]  /*17b90*/  F2FP.F16.E4M3.UNPACK_B R0, R0 ;  /* 0x00000000ff00723e */ /* 0x000fca00020006ff */
[----:B------:R-:W-:-:S05]  /*17ba0*/  HADD2.F32 R0, -RZ, R0.H0_H0 ;  /* 0x20000000ff007230 */ /* 0x000fca0000004100 */
[----:B------:R-:W-:-:S04]  /*17bb0*/  FMUL R0, R0, UR7 ;  /* 0x0000000700007c20 */ /* 0x000fc80008400000 */
[----:B--2---:R-:W-:-:S05]  /*17bc0*/  FFMA R0, R2, UR4, R0 ;  /* 0x0000000402007c23 */ /* 0x004fca0008000000 */
[----:B0-----:R-:W-:-:S05]  /*17bd0*/  F2FP.SATFINITE.E4M3.F32.PACK_AB_MERGE_C R3, RZ, R0, RZ ;  /* 0x00000000ff03723e */ /* 0x001fca00048070ff */
[----:B------:R0:W-:Y:S01]  /*17be0*/  STG.E.U8 desc[UR52][R30.64+0xa9], R3 ;  /* 0x0000a9031e007986 */ /* 0x0001e2000c101134 */
[----:B------:R-:W-:Y:S05]  /*17bf0*/  BRA `(.L_x_385) ;  /* 0x0000003400007947 */ /* 0x000fea0003800000 */
.L_x_32:
[----:B------:R-:W-:Y:S01]  /*17c00*/  ISETP.GE.AND P3, PT, R43, 0x1, PT ;  /* 0x000000012b00780c */ /* 0x000fe20003f66270 */
[----:B------:R-:W-:Y:S01]  /*17c10*/  FMUL R228, R228, UR4 ;  /* 0x00000004e4e47c20 */ /* 0x000fe20008400000 */
[----:B------:R-:W-:Y:S01]  /*17c20*/  FMUL R227, R227, UR4 ;  /* 0x00000004e3e37c20 */ /* 0x000fe20008400000 */
[----:B------:R-:W-:Y:S01]  /*17c30*/  ISETP.GE.AND P2, PT, R43, 0x9, PT ;  /* 0x000000092b00780c */ /* 0x000fe20003f46270 */
[----:B------:R-:W-:Y:S01]  /*17c40*/  FMUL R226, R226, UR4 ;  /* 0x00000004e2e27c20 */ /* 0x000fe20008400000 */
[C---:B------:R-:W-:Y:S01]  /*17c50*/  ISETP.LT.OR P0, PT, R44.reuse, 0x1, !P3 ;  /* 0x000000012c00780c */ /* 0x040fe20005f01670 */
[----:B------:R-:W-:Y:S01]  /*17c60*/  FMUL R225, R225, UR4 ;  /* 0x00000004e1e17c20 */ /* 0x000fe20008400000 */
[C---:B------:R-:W-:Y:S02]  /*17c70*/  ISETP.LT.OR P6, PT, R44.reuse, 0x2, !P3 ;  /* 0x000000022c00780c */ /* 0x040fe40005fc1670 */
[----:B------:R-:W-:Y:S02]  /*17c80*/  F2FP.SATFINITE.E4M3.F32.PACK_AB_MERGE_C R33, RZ, R228, RZ ;  /* 0x000000e4ff21723e */ /* 0x000fe400048070ff */
[----:B------:R-:W-:-:S02]  /*17c90*/  ISETP.LT.OR P1, PT, R44, 0x2, !P2 ;  /* 0x000000022c00780c */ /* 0x000fc40005721670 */
[----:B------:R-:W-:Y:S02]  /*17ca0*/  F2FP.SATFINITE.E4M3.F32.PACK_AB_MERGE_C R227, RZ, R227, RZ ;  /* 0x000000e3ffe3723e */ /* 0x000fe400048070ff */
[----:B------:R-:W-:-:S03]  /*17cb0*/  ISETP.LT.OR P5, PT, R44, 0x9, !P3 ;  /* 0x000000092c00780c */ /* 0x000fc60005fa1670 */
[----:B------:R0:W-:Y:S01]  /*17cc0*/  @!P0 STG.E.U8 desc[UR52][R24.64], R33 ;  /* 0x0000002118008986 */ /* 0x0001e2000c101134 */
[----:B------:R-:W-:Y:S01]  /*17cd0*/  ISETP.LT.OR P0, PT, R44, 0x1, !P2 ;  /* 0x000000012c00780c */ /* 0x000fe20005701670 */
[----:B------:R-:W-:Y:S02]  /*17ce0*/  FMUL R224, R224, UR4 ;  /* 0x00000004e0e07c20 */ /* 0x000fe40008400000 */
[----:B------:R1:W-:Y:S01]  /*17cf0*/  @!P6 STG.E.U8 desc[UR52][R24.64+0x1], R227 ;  /* 0x000001e31800e986 */ /* 0x0003e2000c101134 */
[----:B------:R-:W-:Y:S02]  /*17d00*/  ISETP.LT.OR P6, PT, R44, 0xa, !P3 ;  /* 0x0000000a2c00780c */ /* 0x000fe40005fc1670 */
[----:B------:R-:W-:Y:S02]  /*17d10*/  F2FP.SATFINITE.E4M3.F32.PACK_AB_MERGE_C R35, RZ, R226, RZ ;  /* 0x000000e2ff23723e */ /* 0x000fe400048070ff */
[----:B------:R-:W-:Y:S01]  /*17d20*/  F2FP.SATFINITE.E4M3.F32.PACK_AB_MERGE_C R225, RZ, R225, RZ ;  /* 0x000000e1ffe1723e */ /* 0x000fe200048070ff */
[----:B------:R-:W-:Y:S01]  /*17d30*/  FMUL R223, R223, UR4 ;  /* 0x00000004dfdf7c20 */ /* 0x000fe20008400000 */
[----:B0-----:R-:W-:Y:S01]  /*17d40*/  F2FP.SATFINITE.E4M3.F32.PACK_AB_MERGE_C R33, RZ, R224, RZ ;  /* 0x000000e0ff21723e */ /* 0x001fe200048070ff */
[----:B-1----:R-:W2:Y:S04]  /*17d50*/  LDL.LU R227, [R1+0x4] ;  /* 0x0000040001e37983 */ /* 0x002ea80000300800 */
[----:B------:R-:W4:Y:S01]  /*17d60*/  LDL.LU R226, [R1] ;  /* 0x0000000001e27983 */ /* 0x000f220000300800 */
[----:B------:R-:W-:-:S03]  /*17d70*/  F2FP.SATFINITE.E4M3.F32.PACK_AB_MERGE_C R223, RZ, R223, RZ ;  /* 0x000000dfffdf723e */ /* 0x000fc600048070ff */
[----:B------:R-:W-:Y:S04]  /*17d80*/  @!P0 STG.E.U8 desc[UR52][R26.64], R35 ;  /* 0x000000231a008986 */ /* 0x000fe8000c101134 */
[----:B------:R-:W-:Y:S01]  /*17d90*/  @!P1 STG.E.U8 desc[UR52][R26.64+0x1], R225 ;  /* 0x000001e11a009986 */ /* 0x000fe2000c101134 */
[----:B------:R-:W-:-:S03]  /*17da0*/  ISETP.LT.OR P0, PT, R44, 0x9, !P2 ;  /* 0x000000092c00780c */ /* 0x000fc60005701670 */
[----:B------:R0:W-:Y:S01]  /*17db0*/  @!P5 STG.E.U8 desc[UR52][R24.64+0x8], R33 ;  /* 0x000008211800d986 */ /* 0x0001e2000c101134 */
[----:B------:R-:W-:Y:S01]  /*17dc0*/  ISETP.LT.OR P5, PT, R44, 0xa, !P2 ;  /* 0x0000000a2c00780c */ /* 0x000fe200057a1670 */
[----:B------:R-:W-:Y:S01]  /*17dd0*/  FMUL R221, R221, UR4 ;  /* 0x00000004dddd7c20 */ /* 0x000fe20008400000 */
[----:B------:R-:W-:Y:S01]  /*17de0*/  ISETP.GE.AND P1, PT, R43, 0x81, PT ;  /* 0x000000812b00780c */ /* 0x000fe20003f26270 */
[----:B------:R-:W-:Y:S01]  /*17df0*/  FMUL R222, R222, UR4 ;  /* 0x00000004dede7c20 */ /* 0x000fe20008400000 */
[----:B------:R-:W-:Y:S02]  /*17e00*/  @!P6 STG.E.U8 desc[UR52][R24.64+0x9], R223 ;  /* 0x000009df1800e986 */ /* 0x000fe4000c101134 */
[----:B------:R-:W-:Y:S01]  /*17e10*/  ISETP.LT.OR P6, PT, R44, 0x1, !P1 ;  /* 0x000000012c00780c */ /* 0x000fe20004fc1670 */
[----:B------:R-:W-:Y:S01]  /*17e20*/  FMUL R220, R220, UR4 ;  /* 0x00000004dcdc7c20 */ /* 0x000fe20008400000 */
[----:B------:R-:W-:Y:S01]  /*17e30*/  F2FP.SATFINITE.E4M3.F32.PACK_AB_MERGE_C R221, RZ, R221, RZ ;  /* 0x000000ddffdd723e */ /* 0x000fe200048070ff */
[----:B------:R-:W-:Y:S01]  /*17e40*/  FMUL R219, R219, UR4 ;  /* 0x00000004dbdb7c20 */ /* 0x000fe20008400000 */
[----:B------:R-:W-:Y:S01]  /*17e50*/  F2FP.SATFINITE.E4M3.F32.PACK_AB_MERGE_C R37, RZ, R222, RZ ;  /* 0x000000deff25723e */ /* 0x000fe200048070ff */
[----:B------:R-:W-:Y:S01]  /*17e60*/  FMUL R218, R218, UR4 ;  /* 0x00000004dada7c20 */ /* 0x000fe20008400000 */
[----:B0-----:R-:W-:Y:S01]  /*17e70*/  F2FP.SATFINITE.E4M3.F32.PACK_AB_MERGE_C R33, RZ, R220, RZ ;  /* 0x000000dcff21723e */ /* 0x001fe200048070ff */
[----:B------:R-:W-:Y:S01]  /*17e80*/  @!P5 STG.E.U8 desc[UR52][R26.64+0x9], R221 ;  /* 0x000009dd1a00d986 */ /* 0x000fe2000c101134 */
[----:B------:R-:W-:-:S03]  /*17e90*/  ISETP.LT.OR P5, PT, R44, 0x2, !P1 ;  /* 0x000000022c00780c */ /* 0x000fc60004fa1670 */
[----:B------:R-:W-:Y:S01]  /*17ea0*/  @!P0 STG.E.U8 desc[UR52][R26.64+0x8], R37 ;  /* 0x000008251a008986 */ /* 0x000fe2000c101134 */
[----:B------:R-:W-:-:S03]  /*17eb0*/  ISETP.GE.AND P0, PT, R43, 0x89, PT ;  /* 0x000000892b00780c */ /* 0x000fc60003f06270 */
[----:B------:R0:W-:Y:S01]  /*17ec0*/  @!P6 STG.E.U8 desc[UR52][R28.64], R33 ;  /* 0x000000211c00e986 */ /* 0x0001e2000c101134 */
[----:B------:R-:W-:Y:S02]  /*17ed0*/  ISETP.LT.OR P6, PT, R44, 0x1, !P0 ;  /* 0x000000012c00780c */ /* 0x000fe400047c1670 */
[----:B------:R-:W-:Y:S01]  /*17ee0*/  F2FP.SATFINITE.E4M3.F32.PACK_AB_MERGE_C R219, RZ, R219, RZ ;  /* 0x000000dbffdb723e */ /* 0x000fe200048070ff */
[----:B------:R-:W-:Y:S01]  /*17ef0*/  FMUL R217, R217, UR4 ;  /* 0x00000004d9d97c20 */ /* 0x000fe20008400000 */
[----:B------:R-:W-:Y:S01]  /*17f00*/  F2FP.SATFINITE.E4M3.F32.PACK_AB_MERGE_C R35, RZ, R218, RZ ;  /* 0x000000daff23723e */ /* 0x000fe200048070ff */
[----:B------:R-:W-:Y:S01]  /*17f10*/  FMUL R216, R216, UR4 ;  /* 0x00000004d8d87c20 */ /* 0x000fe20008400000 */
[----:B------:R-:W-:Y:S01]  /*17f20*/  FMUL R215, R215, UR4 ;  /* 0x00000004d7d77c20 */ /* 0x000fe20008400000 */
[----:B------:R-:W-:Y:S01]  /*17f30*/  @!P5 STG.E.U8 desc[UR52][R28.64+0x1], R219 ;  /* 0x000001db1c00d986 */ /* 0x000fe2000c101134 */
[----:B------:R-:W-:Y:S02]  /*17f40*/  ISETP.LT.OR P5, PT, R44, 0x2, !P0 ;  /* 0x000000022c00780c */ /* 0x000fe400047a1670 */
[----:B------:R-:W-:Y:S01]  /*17f50*/  F2FP.SATFINITE.E4M3.F32.PACK_AB_MERGE_C R217, RZ, R217, RZ ;  /* 0x000000d9ffd9723e */ /* 0x000fe200048070ff */
[----:B------:R-:W-:Y:S01]  /*17f60*/  FMUL R214, R214, UR4 ;  /* 0x00000004d6d67c20 */ /* 0x000fe20008400000 */
[----:B------:R-:W-:Y:S01]  /*17f70*/  FMUL R213, R213, UR4 ;  /* 0x00000004d5d57c20 */ /* 0x000fe20008400000 */
[----:B------:R1:W-:Y:S01]  /*17f80*/  @!P6 STG.E.U8 desc[UR52][R30.64], R35 ;  /* 0x000000231e00e986 */ /* 0x0003e2000c101134 */
[----:B------:R-:W-:-:S02]  /*17f90*/  ISETP.LT.OR P6, PT, R44, 0x9, !P1 ;  /* 0x000000092c00780c */ /* 0x000fc40004fc1670 */
[----:B0-----:R-:W-:Y:S01]  /*17fa0*/  F2FP.SATFINITE.E4M3.F32.PACK_AB_MERGE_C R33, RZ, R216, RZ ;  /* 0x000000d8ff21723e */ /* 0x001fe200048070ff */
[----:B------:R-:W-:Y:S01]  /*17fb0*/  FMUL R212, R212, UR4 ;  /* 0x00000004d4d47c20 */ /* 0x000fe20008400000 */
[----:B------:R-:W-:Y:S01]  /*17fc0*/  FMUL R211, R211, UR4 ;  /* 0x00000004d3d37c20 */ /* 0x000fe20008400000 */
        /* <DEDUP_REMOVED lines=9> */
[----:B-1----:R-:W-:Y:S01]  /*18060*/  F2FP.SATFINITE.E4M3.F32.PACK_AB_MERGE_C R35, RZ, R214, RZ ;  /* 0x000000d6ff23723e */ /* 0x002fe200048070ff */
        /* <DEDUP_REMOVED lines=44> */
[----:B------:R-:W3:Y:S04]  /*18330*/  LDL.LU R224, [R1+0x18] ;  /* 0x0000180001e07983 */ /* 0x000ee80000300800 */
[----:B------:R0:W-:Y:S01]  /*18340*/  @!P6 STG.E.U8 desc[UR52][R24.64+0x18], R33 ;  /* 0x000018211800e986 */ /* 0x0001e2000c101134 */
[----:B------:R-:W-:-:S02]  /*18350*/  ISETP.LT.OR P6, PT, R44, 0x19, !P2 ;  /* 0x000000192c00780c */ /* 0x000fc400057c1670 */
[----:B-1----:R-:W-:Y:S01]  /*18360*/  F2FP.SATFINITE.E4M3.F32.PACK_AB_MERGE_C R35, RZ, R206, RZ ;  /* 0x000000ceff23723e */ /* 0x002fe200048070ff */
[----:B------:R-:W3:Y:S04]  /*18370*/  LDL.LU R225, [R1+0x14] ;  /* 0x0000140001e17983 */ /* 0x000ee80000300800 */
[----:B------:R-:W-:Y:S01]  /*18380*/  @!P5 STG.E.U8 desc[UR52][R24.64+0x19], R207 ;  /* 0x000019cf1800d986 */ /* 0x000fe2000c101134 */
[C---:B------:R-:W-:Y:S02]  /*18390*/  ISETP.LT.OR P5, PT, R44.reuse, 0x1a, !P2 ;  /* 0x0000001a2c00780c */ /* 0x040fe400057a1670 */
[----:B------:R-:W-:Y:S01]  /*183a0*/  F2FP.SATFINITE.E4M3.F32.PACK_AB_MERGE_C R205, RZ, R205, RZ ;  /* 0x000000cdffcd723e */ /* 0x000fe200048070ff */
[----:B------:R-:W3:Y:S04]  /*183b0*/  LDL.LU R223, [R1+0x10] ;  /* 0x0000100001df7983 */ /* 0x000ee80000300800 */
[----:B------:R1:W-:Y:S01]  /*183c0*/  @!P6 STG.E.U8 desc[UR52][R26.64+0x18], R35 ;  /* 0x000018231a00e986 */ /* 0x0003e2000c101134 */
[----:B------:R-:W-:-:S02]  /*183d0*/  ISETP.LT.OR P6, PT, R44, 0x11, !P1 ;  /* 0x000000112c00780c */ /* 0x000fc40004fc1670 */
[----:B0-----:R-:W-:Y:S01]  /*183e0*/  F2FP.SATFINITE.E4M3.F32.PACK_AB_MERGE_C R33, RZ, R204, RZ ;  /* 0x000000ccff21723e */ /* 0x001fe200048070ff */
[----:B------:R-:W3:Y:S04]  /*183f0*/  LDL.LU R222, [R1+0xc] ;  /* 0x00000c0001de7983 */ /* 0x000ee80000300800 */
[----:B------:R-:W-:Y:S01]  /*18400*/  @!P5 STG.E.U8 desc[UR52][R26.64+0x19], R205 ;  /* 0x000019cd1a00d986 */ /* 0x000fe2000c101134 */
[C---:B------:R-:W-:Y:S02]  /*18410*/  ISETP.LT.OR P5, PT, R44.reuse, 0x12, !P1 ;  /* 0x000000122c00780c */ /* 0x040fe40004fa1670 */
[----:B------:R-:W-:Y:S01]  /*18420*/  F2FP.SATFINITE.E4M3.F32.PACK_AB_MERGE_C R203, RZ, R203, RZ ;  /* 0x000000cbffcb723e */ /* 0x000fe200048070ff */
[----:B------:R-:W3:Y:S01]  /*18430*/  LDL.LU R221, [R1+0x8] ;  /* 0x0000080001dd7983 */ /* 0x000ee20000300800 */
[----:B-1----:R-:W-:Y:S01]  /*18440*/  F2FP.SATFINITE.E4M3.F32.PACK_AB_MERGE_C R35, RZ, R202, RZ ;  /* 0x000000caff23723e */ /* 0x002fe200048070ff */
[----:B------:R-:W-:Y:S01]  /*18450*/  FMUL R7, R7, UR4 ;  /* 0x0000000407077c20 */ /* 0x000fe20008400000 */
[----:B------:R-:W-:Y:S01]  /*18460*/  F2FP.SATFINITE.E4M3.F32.PACK_AB_MERGE_C R201, RZ, R201, RZ ;  /* 0x000000c9ffc9723e */ /* 0x000fe200048070ff */
[----:B------:R0:W-:Y:S01]  /*18470*/  @!P6 STG.E.U8 desc[UR52][R28.64+0x10], R33 ;  /* 0x000010211c00e986 */ /* 0x0001e2000c101134 */
[----:B------:R-:W-:Y:S01]  /*18480*/  ISETP.LT.OR P6, PT, R44, 0x11, !P0 ;  /* 0x000000112c00780c */ /* 0x000fe200047c1670 */
[----:B------:R-:W-:Y:S01]  /*18490*/  FMUL R6, R6, UR4 ;  /* 0x0000000406067c20 */ /* 0x000fe20008400000 */
[----:B------:R-:W-:Y:S01]  /*184a0*/  F2FP.SATFINITE.E4M3.F32.PACK_AB_MERGE_C R23, RZ, R23, RZ ;  /* 0x00000017ff17723e */ /* 0x000fe200048070ff */
[----:B------:R-:W-:Y:S01]  /*184b0*/  FMUL R5, R5, UR4 ;  /* 0x0000000405057c20 */ /* 0x000fe20008400000 */
[----:B------:R-:W-:Y:S01]  /*184c0*/  F2FP.SATFINITE.E4M3.F32.PACK_AB_MERGE_C R21, RZ, R21, RZ ;  /* 0x00000015ff15723e */ /* 0x000fe200048070ff */
[----:B------:R-:W-:Y:S01]  /*184d0*/  @!P5 STG.E.U8 desc[UR52][R28.64+0x11], R203 ;  /* 0x000011cb1c00d986 */ /* 0x000fe2000c101134 */
[----:B------:R-:W-:Y:S01]  /*184e0*/  ISETP.LT.OR P5, PT, R44, 0x12, !P0 ;  /* 0x000000122c00780c */ /* 0x000fe200047a1670 */
[----:B------:R-:W-:Y:S01]  /*184f0*/  FMUL R4, R4, UR4 ;  /* 0x0000000404047c20 */ /* 0x000fe20008400000 */
[----:B------:R-:W-:Y:S01]  /*18500*/  F2FP.SATFINITE.E4M3.F32.PACK_AB_MERGE_C R19, RZ, R19, RZ ;  /* 0x00000013ff13723e */ /* 0x000fe200048070ff */
[----:B-----5:R-:W-:Y:S01]  /*18510*/  FMUL R0, R0, UR4 ;  /* 0x0000000400007c20 */ /* 0x020fe20008400000 */
[----:B------:R-:W-:Y:S01]  /*18520*/  F2FP.SATFINITE.E4M3.F32.PACK_AB_MERGE_C R17, RZ, R17, RZ ;  /* 0x00000011ff11723e */ /* 0x000fe200048070ff */
[----:B------:R-:W-:Y:S01]  /*18530*/  FMUL R3, R3, UR4 ;  /* 0x0000000403037c20 */ /* 0x000fe20008400000 */
[----:B0-----:R-:W-:Y:S01]  /*18540*/  F2FP.SATFINITE.E4M3.F32.PACK_AB_MERGE_C R33, RZ, R200, RZ ;  /* 0x000000c8ff21723e */ /* 0x001fe200048070ff */
[----:B------:R0:W-:Y:S01]  /*18550*/  @!P6 STG.E.U8 desc[UR52][R30.64+0x10], R35 ;  /* 0x000010231e00e986 */ /* 0x0001e2000c101134 */
[----:B------:R-:W-:Y:S01]  /*18560*/  ISETP.LT.OR P6, PT, R44, 0x19, !P1 ;  /* 0x000000192c00780c */ /* 0x000fe20004fc1670 */
[----:B------:R-:W-:Y:S01]  /*18570*/  FMUL R2, R2, UR4 ;  /* 0x0000000402027c20 */ /* 0x000fe20008400000 */
[----:B------:R-:W-:-:S02]  /*18580*/  F2FP.SATFINITE.E4M3.F32.PACK_AB_MERGE_C R15, RZ, R15, RZ ;  /* 0x0000000fff0f723e */ /* 0x000fc400048070ff */
[----:B------:R-:W-:Y:S01]  /*18590*/  F2FP.SATFINITE.E4M3.F32.PACK_AB_MERGE_C R13, RZ, R13, RZ ;  /* 0x0000000dff0d723e */ /* 0x000fe200048070ff */
[----:B------:R-:W-:Y:S01]  /*185a0*/  @!P5 STG.E.U8 desc[UR52][R30.64+0x11], R201 ;  /* 0x000011c91e00d986 */ /* 0x000fe2000c101134 */
[C---:B------:R-:W-:Y:S02]  /*185b0*/  ISETP.LT.OR P5, PT, R44.reuse, 0x1a, !P1 ;  /* 0x0000001a2c00780c */ /* 0x040fe40004fa1670 */
[----:B------:R-:W-:Y:S02]  /*185c0*/  F2FP.SATFINITE.E4M3.F32.PACK_AB_MERGE_C R11, RZ, R11, RZ ;  /* 0x0000000bff0b723e */ /* 0x000fe400048070ff */
[----:B------:R-:W-:Y:S02]  /*185d0*/  F2FP.SATFINITE.E4M3.F32.PACK_AB_MERGE_C R9, RZ, R9, RZ ;  /* 0x00000009ff09723e */ /* 0x000fe400048070ff */
[----:B0-----:R-:W-:Y:S01]  /*185e0*/  F2FP.SATFINITE.E4M3.F32.PACK_AB_MERGE_C R35, RZ, R22, RZ ;  /* 0x00000016ff23723e */ /* 0x001fe200048070ff */
[----:B------:R0:W-:Y:S01]  /*185f0*/  @!P6 STG.E.U8 desc[UR52][R28.64+0x18], R33 ;  /* 0x000018211c00e986 */ /* 0x0001e2000c101134 */
[----:B------:R-:W-:-:S02]  /*18600*/  ISETP.LT.OR P6, PT, R44, 0x19, !P0 ;  /* 0x000000192c00780c */ /* 0x000fc400047c1670 */
[----:B------:R-:W-:Y:S02]  /*18610*/  F2FP.SATFINITE.E4M3.F32.PACK_AB_MERGE_C R7, RZ, R7, RZ ;  /* 0x00000007ff07723e */ /* 0x000fe400048070ff */
[----:B------:R-:W-:Y:S01]  /*18620*/  F2FP.SATFINITE.E4M3.F32.PACK_AB_MERGE_C R5, RZ, R5, RZ ;  /* 0x00000005ff05723e */ /* 0x000fe200048070ff */
[----:B------:R1:W-:Y:S01]  /*18630*/  @!P5 STG.E.U8 desc[UR52][R28.64+0x19], R23 ;  /* 0x000019171c00d986 */ /* 0x0003e2000c101134 */
[----:B------:R-:W-:Y:S02]  /*18640*/  ISETP.LT.OR P5, PT, R44, 0x1a, !P0 ;  /* 0x0000001a2c00780c */ /* 0x000fe400047a1670 */
[----:B------:R-:W-:Y:S02]  /*18650*/  F2FP.SATFINITE.E4M3.F32.PACK_AB_MERGE_C R3, RZ, R3, RZ ;  /* 0x00000003ff03723e */ /* 0x000fe400048070ff */
[----:B0-----:R-:W-:-:S03]  /*18660*/  F2FP.SATFINITE.E4M3.F32.PACK_AB_MERGE_C R33, RZ, R20, RZ ;  /* 0x00000014ff21723e */ /* 0x001fc600048070ff */
[----:B------:R-:W-:Y:S01]  /*18670*/  @!P6 STG.E.U8 desc[UR52][R30.64+0x18], R35 ;  /* 0x000018231e00e986 */ /* 0x000fe2000c101134 */
[----:B------:R-:W-:Y:S02]  /*18680*/  ISETP.LT.OR P6, PT, R44, 0x21, !P3 ;  /* 0x000000212c00780c */ /* 0x000fe40005fc1670 */
[----:B-1----:R-:W-:-:S03]  /*18690*/  F2FP.SATFINITE.E4M3.F32.PACK_AB_MERGE_C R23, RZ, R18, RZ ;  /* 0x00000012ff17723e */ /* 0x002fc600048070ff */
[----:B------:R0:W-:Y:S01]  /*186a0*/  @!P5 STG.E.U8 desc[UR52][R30.64+0x19], R21 ;  /* 0x000019151e00d986 */ /* 0x0001e2000c101134 */
[----:B------:R-:W-:-:S07]  /*186b0*/  ISETP.LT.OR P5, PT, R44, 0x22, !P3 ;  /* 0x000000222c00780c */ /* 0x000fce0005fa1670 */
[----:B------:R-:W-:Y:S01]  /*186c0*/  @!P6 STG.E.U8 desc[UR52][R24.64+0x20], R33 ;  /* 0x000020211800e986 */ /* 0x000fe2000c101134 */
[----:B------:R-:W-:Y:S02]  /*186d0*/  ISETP.LT.OR P6, PT, R44, 0x21, !P2 ;  /* 0x000000212c00780c */ /* 0x000fe400057c1670 */
[----:B0-----:R-:W-:-:S03]  /*186e0*/  F2FP.SATFINITE.E4M3.F32.PACK_AB_MERGE_C R21, RZ, R16, RZ ;  /* 0x00000010ff15723e */ /* 0x001fc600048070ff */
        /* <DEDUP_REMOVED lines=37> */
[----:B------:R1:W-:Y:S01]  /*18940*/  @!P6 STG.E.U8 desc[UR52][R24.64+0x30], R9 ;  /* 0x000030091800e986 */ /* 0x0003e2000c101134 */
[----:B------:R-:W-:Y:S02]  /*18950*/  ISETP.LT.OR P6, PT, R44, 0x31, !P2 ;  /* 0x000000312c00780c */ /* 0x000fe400057c1670 */
[----:B0-----:R-:W-:Y:S01]  /*18960*/  F2FP.SATFINITE.E4M3.F32.PACK_AB_MERGE_C R5, RZ, R0, RZ ;  /* 0x00000000ff05723e */ /* 0x001fe200048070ff */
[----:B----4-:R-:W-:Y:S02]  /*18970*/  FMUL R0, R226, UR4 ;  /* 0x00000004e2007c20 */ /* 0x010fe40008400000 */
[----:B------:R0:W-:Y:S01]  /*18980*/  @!P5 STG.E.U8 desc[UR52][R24.64+0x31], R3 ;  /* 0x000031031800d986 */ /* 0x0001e2000c101134 */
[----:B------:R-:W-:-:S03]  /*18990*/  ISETP.LT.OR P5, PT, R44, 0x32, !P2 ;  /* 0x000000322c00780c */ /* 0x000fc600057a1670 */
[----:B------:R-:W4:Y:S01]  /*189a0*/  LDL.LU R226, [R1+0x1c] ;  /* 0x00001c0001e27983 */ /* 0x000f220000300800 */
[----:B-1----:R-:W-:Y:S01]  /*189b0*/  F2FP.SATFINITE.E4M3.F32.PACK_AB_MERGE_C R9, RZ, R0, RZ ;  /* 0x00000000ff09723e */ /* 0x002fe200048070ff */
[----:B--2---:R-:W-:Y:S02]  /*189c0*/  FMUL R0, R227, UR4 ;  /* 0x00000004e3007c20 */ /* 0x004fe40008400000 */
[----:B------:R1:W-:Y:S01]  /*189d0*/  @!P6 STG.E.U8 desc[UR52][R26.64+0x30], R7 ;  /* 0x000030071a00e986 */ /* 0x0003e2000c101134 */
[----:B------:R-:W-:-:S03]  /*189e0*/  ISETP.LT.OR P6, PT, R44, 0x39, !P3 ;  /* 0x000000392c00780c */ /* 0x000fc60005fc1670 */
[----:B------:R-:W2:Y:S01]  /*189f0*/  LDL.LU R227, [R1+0x20] ;  /* 0x0000200001e37983 */ /* 0x000ea20000300800 */
[----:B0-----:R-:W-:-:S03]  /*18a00*/  F2FP.SATFINITE.E4M3.F32.PACK_AB_MERGE_C R3, RZ, R0, RZ ;  /* 0x00000000ff03723e */ /* 0x001fc600048070ff */
[----:B------:R0:W-:Y:S01]  /*18a10*/  @!P5 STG.E.U8 desc[UR52][R26.64+0x31], R5 ;  /* 0x000031051a00d986 */ /* 0x0001e2000c101134 */
[----:B------:R-:W-:-:S05]  /*18a20*/  ISETP.LT.OR P5, PT, R44, 0x3a, !P3 ;  /* 0x0000003a2c00780c */ /* 0x000fca0005fa1670 */
[----:B------:R0:W-:Y:S01]  /*18a30*/  @!P6 STG.E.U8 desc[UR52][R24.64+0x38], R9 ;  /* 0x000038091800e986 */ /* 0x0001e2000c101134 */
[----:B------:R-:W-:-:S07]  /*18a40*/  ISETP.LT.OR P6, PT, R44, 0x39, !P2 ;  /* 0x000000392c00780c */ /* 0x000fce00057c1670 */
[----:B------:R0:W-:Y:S01]  /*18a50*/  @!P5 STG.E.U8 desc[UR52][R24.64+0x39], R3 ;  /* 0x000039031800d986 */ /* 0x0001e2000c101134 */
[----:B------:R-:W-:Y:S01]  /*18a60*/  ISETP.LT.OR P5, PT, R44, 0x3a, !P2 ;  /* 0x0000003a2c00780c */ /* 0x000fe200057a1670 */
[----:B---3--:R-:W-:Y:S02]  /*18a70*/  FMUL R0, R221, UR4 ;  /* 0x00000004dd007c20 */ /* 0x008fe40008400000 */
[----:B------:R-:W3:Y:S03]  /*18a80*/  LDL.LU R221, [R1+0x24] ;  /* 0x0000240001dd7983 */ /* 0x000ee60000300800 */
[----:B-1----:R-:W-:Y:S01]  /*18a90*/  F2FP.SATFINITE.E4M3.F32.PACK_AB_MERGE_C R7, RZ, R0, RZ ;  /* 0x00000000ff07723e */ /* 0x002fe200048070ff */
[----:B------:R-:W-:Y:S02]  /*18aa0*/  FMUL R0, R222, UR4 ;  /* 0x00000004de007c20 */ /* 0x000fe40008400000 */
[----:B------:R-:W3:Y:S03]  /*18ab0*/  LDL.LU R222, [R1+0x28] ;  /* 0x0000280001de7983 */ /* 0x000ee60000300800 */
[----:B0-----:R-:W-:Y:S01]  /*18ac0*/  F2FP.SATFINITE.E4M3.F32.PACK_AB_MERGE_C R5, RZ, R0, RZ ;  /* 0x00000000ff05723e */ /* 0x001fe200048070ff */
[----:B------:R-:W-:-:S02]  /*18ad0*/  FMUL R0, R223, UR4 ;  /* 0x00000004df007c20 */ /* 0x000fc40008400000 */
[----:B------:R-:W3:Y:S03]  /*18ae0*/  LDL.LU R223, [R1+0x2c] ;  /* 0x00002c0001df7983 */ /* 0x000ee60000300800 */
[----:B------:R-:W-:Y:S01]  /*18af0*/  F2FP.SATFINITE.E4M3.F32.PACK_AB_MERGE_C R9, RZ, R0, RZ ;  /* 0x00000000ff09723e */ /* 0x000fe200048070ff */
[----:B------:R-:W-:Y:S02]  /*18b00*/  FMUL R0, R225, UR4 ;  /* 0x00000004e1007c20 */ /* 0x000fe40008400000 */
[----:B------:R-:W3:Y:S03]  /*18b10*/  LDL.LU R225, [R1+0x30] ;  /* 0x0000300001e17983 */ /* 0x000ee60000300800 */
[----:B------:R-:W-:Y:S01]  /*18b20*/  F2FP.SATFINITE.E4M3.F32.PACK_AB_MERGE_C R3, RZ, R0, RZ ;  /* 0x00000000ff03723e */ /* 0x000fe200048070ff */
[----:B------:R-:W-:-:S02]  /*18b30*/  FMUL R0, R224, UR4 ;  /* 0x00000004e0007c20 */ /* 0x000fc40008400000 */
[----:B------:R-:W3:Y:S04]  /*18b40*/  LDL.LU R224, [R1+0x34] ;  /* 0x0000340001e07983 */ /* 0x000ee80000300800 */
[----:B------:R0:W-:Y:S04]  /*18b50*/  @!P6 STG.E.U8 desc[UR52][R26.64+0x38], R7 ;  /* 0x000038071a00e986 */ /* 0x0001e8000c101134 */
[----:B------:R1:W-:Y:S01]  /*18b60*/  @!P5 STG.E.U8 desc[UR52][R26.64+0x39], R5 ;  /* 0x000039051a00d986 */ /* 0x0003e2000c101134 */
[----:B0-----:R-:W-:Y:S01]  /*18b70*/  F2FP.SATFINITE.E4M3.F32.PACK_AB_MERGE_C R7, RZ, R0, RZ ;  /* 0x00000000ff07723e */ /* 0x001fe200048070ff */
[----:B----4-:R-:W-:-:S02]  /*18b80*/  FMUL R0, R226, UR4 ;  /* 0x00000004e2007c20 */ /* 0x010fc40008400000 */
[----:B------:R-:W4:Y:S03]  /*18b90*/  LDL.LU R226, [R1+0x38] ;  /* 0x0000380001e27983 */ /* 0x000f260000300800 */
[----:B-1----:R-:W-:Y:S01]  /*18ba0*/  F2FP.SATFINITE.E4M3.F32.PACK_AB_MERGE_C R5, RZ, R0, RZ ;  /* 0x00000000ff05723e */ /* 0x002fe200048070ff */
[----:B--2---:R-:W-:Y:S02]  /*18bb0*/  FMUL R0, R227, UR4 ;  /* 0x00000004e3007c20 */ /* 0x004fe40008400000 */
[----:B------:R-:W2:Y:S01]  /*18bc0*/  LDL.LU R227, [R1+0x3c] ;  /* 0x00003c0001e37983 */ /* 0x000ea20000300800 */
[C---:B------:R-:W-:Y:S02]  /*18bd0*/  ISETP.LT.OR P6, PT, R44.reuse, 0x31, !P1 ;  /* 0x000000312c00780c */ /* 0x040fe40004fc1670 */
[----:B------:R-:W-:-:S11]  /*18be0*/  ISETP.LT.OR P5, PT, R44, 0x32, !P1 ;  /* 0x000000322c00780c */ /* 0x000fd60004fa1670 */
[----:B------:R0:W-:Y:S01]  /*18bf0*/  @!P6 STG.E.U8 desc[UR52][R28.64+0x30], R9 ;  /* 0x000030091c00e986 */ /* 0x0001e2000c101134 */
[----:B------:R-:W-:-:S03]  /*18c00*/  ISETP.LT.OR P6, PT, R44, 0x31, !P0 ;  /* 0x000000312c00780c */ /* 0x000fc600047c1670 */
[----:B------:R1:W-:Y:S01]  /*18c10*/  @!P5 STG.E.U8 desc[UR52][R28.64+0x31], R3 ;  /* 0x000031031c00d986 */ /* 0x0003e2000c101134 */
[----:B------:R-:W-:Y:S02]  /*18c20*/  ISETP.LT.OR P5, PT, R44, 0x32, !P0 ;  /* 0x000000322c00780c */ /* 0x000fe400047a1670 */
[----:B0-----:R-:W-:-:S07]  /*18c30*/  F2FP.SATFINITE.E4M3.F32.PACK_AB_MERGE_C R9, RZ, R0, RZ ;  /* 0x00000000ff09723e */ /* 0x001fce00048070ff */
[----:B------:R0:W-:Y:S01]  /*18c40*/  @!P6 STG.E.U8 desc[UR52][R30.64+0x30], R7 ;  /* 0x000030071e00e986 */ /* 0x0001e2000c101134 */
[----:B------:R-:W-:-:S03]  /*18c50*/  ISETP.LT.OR P6, PT, R44, 0x39, !P1 ;  /* 0x000000392c00780c */ /* 0x000fc60004fc1670 */
[----:B------:R0:W-:Y:S01]  /*18c60*/  @!P5 STG.E.U8 desc[UR52][R30.64+0x31], R5 ;  /* 0x000031051e00d986 */ /* 0x0001e2000c101134 */
[----:B------:R-:W-:-:S09]  /*18c70*/  ISETP.LT.OR P5, PT, R44, 0x3a, !P1 ;  /* 0x0000003a2c00780c */ /* 0x000fd20004fa1670 */
        /* <DEDUP_REMOVED lines=469> */
[----:B------:R-:W-:Y:S01]  /*1a9d0*/  FMUL R0, R224, UR4 ;  /* 0x00000004e0007c20 */ /* 0x000fe20008400000 */
[----:B------:R0:W-:Y:S04]  /*1a9e0*/  @!P6 STG.E.U8 desc[UR52][R28.64+0x90], R9 ;  /* 0x000090091c00e986 */ /* 0x0001e8000c101134 */
[----:B------:R-:W3:Y:S01]  /*1a9f0*/  LDL.LU R224, [R1+0x1bc] ;  /* 0x0001bc0001e07983 */ /* 0x000ee20000300800 */
[----:B0-----:R-:W-:-:S03]  /*1aa00*/  F2FP.SATFINITE.E4M3.F32.PACK_AB_MERGE_C R9, RZ, R0, RZ ;  /* 0x00000000ff09723e */ /* 0x001fc600048070ff */
[----:B------:R0:W-:Y:S01]  /*1aa10*/  @!P5 STG.E.U8 desc[UR52][R28.64+0x91], R3 ;  /* 0x000091031c00d986 */ /* 0x0001e2000c101134 */
[----:B----4-:R-:W-:-:S03]  /*1aa20*/  FMUL R0, R226, UR4 ;  /* 0x00000004e2007c20 */ /* 0x010fc60008400000 */
[----:B------:R-:W4:Y:S02]  /*1aa30*/  LDL.LU R226, [R1+0x1c0] ;  /* 0x0001c00001e27983 */ /* 0x000f240000300800 */
[----:B0-----:R-:W-:Y:S01]  /*1aa40*/  F2FP.SATFINITE.E4M3.F32.PACK_AB_MERGE_C R3, RZ, R0, RZ ;  /* 0x00000000ff03723e */ /* 0x001fe200048070ff */
[----:B--2---:R-:W-:Y:S02]  /*1aa50*/  FMUL R0, R227, UR4 ;  /* 0x00000004e3007c20 */ /* 0x004fe40008400000 */
[----:B------:R-:W2:Y:S01]  /*1aa60*/  LDL.LU R227, [R1+0x1c4] ;  /* 0x0001c40001e37983 */ /* 0x000ea20000300800 */
[C---:B------:R-:W-:Y:S02]  /*1aa70*/  ISETP.LT.OR P6, PT, R44.reuse, 0x91, !P0 ;  /* 0x000000912c00780c */ /* 0x040fe400047c1670 */
[C---:B------:R-:W-:Y:S01]  /*1aa80*/  ISETP.LT.OR P5, PT, R44.reuse, 0x92, !P0 ;  /* 0x000000922c00780c */ /* 0x040fe200047a1670 */
[----:B------:R-:W2:Y:S04]  /*1aa90*/  LDL.LU R218, [R1+0x1c8] ;  /* 0x0001c80001da7983 */ /* 0x000ea80000300800 */
[----:B------:R-:W2:Y:S04]  /*1aaa0*/  LDL.LU R219, [R1+0x1cc] ;  /* 0x0001cc0001db7983 */ /* 0x000ea80000300800 */
[----:B------:R-:W2:Y:S04]  /*1aab0*/  LDL.LU R220, [R1+0x1d0] ;  /* 0x0001d00001dc7983 */ /* 0x000ea80000300800 */
        /* <DEDUP_REMOVED lines=10> */
[----:B---3--:R-:W-:-:S03]  /*1ab60*/  FMUL R0, R221, UR4 ;  /* 0x00000004dd007c20 */ /* 0x008fc60008400000 */
[----:B------:R-:W3:Y:S02]  /*1ab70*/  LDL.LU R221, [R1+0x1d4] ;  /* 0x0001d40001dd7983 */ /* 0x000ee40000300800 */
[----:B-1----:R-:W-:Y:S01]  /*1ab80*/  F2FP.SATFINITE.E4M3.F32.PACK_AB_MERGE_C R5, RZ, R0, RZ ;  /* 0x00000000ff05723e */ /* 0x002fe200048070ff */
[----:B------:R-:W-:Y:S02]  /*1ab90*/  FMUL R0, R222, UR4 ;  /* 0x00000004de007c20 */ /* 0x000fe40008400000 */
[----:B------:R-:W3:Y:S03]  /*1aba0*/  LDL.LU R222, [R1+0x1d8] ;  /* 0x0001d80001de7983 */ /* 0x000ee60000300800 */
[----:B0-----:R-:W-:Y:S01]  /*1abb0*/  F2FP.SATFINITE.E4M3.F32.PACK_AB_MERGE_C R9, RZ, R0, RZ ;  /* 0x00000000ff09723e */ /* 0x001fe200048070ff */
[----:B------:R-:W-:Y:S01]  /*1abc0*/  FMUL R0, R223, UR4 ;  /* 0x00000004df007c20 */ /* 0x000fe20008400000 */
[----:B------:R0:W-:Y:S04]  /*1abd0*/  @!P5 STG.E.U8 desc[UR52][R30.64+0x99], R5 ;  /* 0x000099051e00d986 */ /* 0x0001e8000c101134 */
[----:B------:R-:W-:Y:S01]  /*1abe0*/  F2FP.SATFINITE.E4M3.F32.PACK_AB_MERGE_C R3, RZ, R0, RZ ;  /* 0x00000000ff03723e */ /* 0x000fe200048070ff */
[----:B------:R-:W-:Y:S01]  /*1abf0*/  FMUL R0, R225, UR4 ;  /* 0x00000004e1007c20 */ /* 0x000fe20008400000 */
[----:B------:R-:W3:Y:S04]  /*1ac00*/  LDL.LU R223, [R1+0x1dc] ;  /* 0x0001dc0001df7983 */ /* 0x000ee80000300800 */
[----:B------:R-:W-:Y:S01]  /*1ac10*/  F2FP.SATFINITE.E4M3.F32.PACK_AB_MERGE_C R7, RZ, R0, RZ ;  /* 0x00000000ff07723e */ /* 0x000fe200048070ff */
[----:B------:R-:W3:Y:S01]  /*1ac20*/  LDL.LU R225, [R1+0x1e0] ;  /* 0x0001e00001e17983 */ /* 0x000ee20000300800 */
[----:B------:R-:W-:-:S03]  /*1ac30*/  FMUL R0, R224, UR4 ;  /* 0x00000004e0007c20 */ /* 0x000fc60008400000 */
[----:B------:R-:W3:Y:S02]  /*1ac40*/  LDL.LU R224, [R1+0x1e4] ;  /* 0x0001e40001e07983 */ /* 0x000ee40000300800 */
[----:B0-----:R-:W-:Y:S01]  /*1ac50*/  F2FP.SATFINITE.E4M3.F32.PACK_AB_MERGE_C R5, RZ, R0, RZ ;  /* 0x00000000ff05723e */ /* 0x001fe200048070ff */
[----:B----4-:R-:W-:Y:S02]  /*1ac60*/  FMUL R0, R226, UR4 ;  /* 0x00000004e2007c20 */ /* 0x010fe40008400000 */
[----:B------:R-:W4:Y:S01]  /*1ac70*/  LDL.LU R226, [R1+0x1e8] ;  /* 0x0001e80001e27983 */ /* 0x000f220000300800 */
[----:B--2---:R-:W-:-:S03]  /*1ac80*/  FMUL R2, R227, UR4 ;  /* 0x00000004e3027c20 */ /* 0x004fc60008400000 */
[----:B------:R-:W2:Y:S01]  /*1ac90*/  LDL.LU R227, [R1+0x1ec] ;  /* 0x0001ec0001e37983 */ /* 0x000ea20000300800 */
[C---:B------:R-:W-:Y:S02]  /*1aca0*/  ISETP.LT.OR P6, PT, R44.reuse, 0xa1, !P3 ;  /* 0x000000a12c00780c */ /* 0x040fe40005fc1670 */
[----:B------:R-:W-:-:S11]  /*1acb0*/  ISETP.LT.OR P5, PT, R44, 0xa2, !P3 ;  /* 0x000000a22c00780c */ /* 0x000fd60005fa1670 */
[----:B------:R0:W-:Y:S01]  /*1acc0*/  @!P6 STG.E.U8 desc[UR52][R24.64+0xa0], R9 ;  /* 0x0000a0091800e986 */ /* 0x0001e2000c101134 */
[----:B------:R-:W-:-:S03]  /*1acd0*/  ISETP.LT.OR P6, PT, R44, 0xa1, !P2 ;  /* 0x000000a12c00780c */ /* 0x000fc600057c1670 */
[----:B------:R-:W-:Y:S01]  /*1ace0*/  @!P5 STG.E.U8 desc[UR52][R24.64+0xa1], R3 ;  /* 0x0000a1031800d986 */ /* 0x000fe2000c101134 */
[----:B------:R-:W-:-:S09]  /*1acf0*/  ISETP.LT.OR P5, PT, R44, 0xa2, !P2 ;  /* 0x000000a22c00780c */ /* 0x000fd200057a1670 */
[----:B------:R1:W-:Y:S01]  /*1ad00*/  @!P6 STG.E.U8 desc[UR52][R26.64+0xa0], R7 ;  /* 0x0000a0071a00e986 */ /* 0x0003e2000c101134 */
[C---:B------:R-:W-:Y:S02]  /*1ad10*/  ISETP.LT.OR P6, PT, R44.reuse, 0xa9, !P3 ;  /* 0x000000a92c00780c */ /* 0x040fe40005fc1670 */
[----:B------:R-:W-:Y:S02]  /*1ad20*/  ISETP.LT.OR P3, PT, R44, 0xaa, !P3 ;  /* 0x000000aa2c00780c */ /* 0x000fe40005f61670 */
[----:B0-----:R-:W-:Y:S02]  /*1ad30*/  F2FP.SATFINITE.E4M3.F32.PACK_AB_MERGE_C R9, RZ, R0, RZ ;  /* 0x00000000ff09723e */ /* 0x001fe400048070ff */
[----:B------:R-:W-:Y:S01]  /*1ad40*/  F2FP.SATFINITE.E4M3.F32.PACK_AB_MERGE_C R11, RZ, R2, RZ ;  /* 0x00000002ff0b723e */ /* 0x000fe200048070ff */
[----:B------:R0:W-:Y:S01]  /*1ad50*/  @!P5 STG.E.U8 desc[UR52][R26.64+0xa1], R5 ;  /* 0x0000a1051a00d986 */ /* 0x0001e2000c101134 */
[----:B------:R-:W-:Y:S01]  /*1ad60*/  FMUL R0, R218, UR4 ;  /* 0x00000004da007c20 */ /* 0x000fe20008400000 */
[----:B------:R-:W-:-:S02]  /*1ad70*/  ISETP.LT.OR P5, PT, R44, 0xa9, !P2 ;  /* 0x000000a92c00780c */ /* 0x000fc400057a1670 */
[C---:B------:R-:W-:Y:S02]  /*1ad80*/  ISETP.LT.OR P2, PT, R44.reuse, 0xaa, !P2 ;  /* 0x000000aa2c00780c */ /* 0x040fe40005741670 */
[----:B------:R0:W-:Y:S01]  /*1ad90*/  @!P6 STG.E.U8 desc[UR52][R24.64+0xa8], R9 ;  /* 0x0000a8091800e986 */ /* 0x0001e2000c101134 */
[C---:B------:R-:W-:Y:S01]  /*1ada0*/  ISETP.LT.OR P6, PT, R44.reuse, 0xa1, !P1 ;  /* 0x000000a12c00780c */ /* 0x040fe20004fc1670 */
[----:B------:R-:W-:Y:S02]  /*1adb0*/  FMUL R2, R219, UR4 ;  /* 0x00000004db027c20 */ /* 0x000fe40008400000 */
[----:B------:R3:W-:Y:S01]  /*1adc0*/  @!P3 STG.E.U8 desc[UR52][R24.64+0xa9], R11 ;  /* 0x0000a90b1800b986 */ /* 0x0007e2000c101134 */
[----:B------:R-:W-:Y:S02]  /*1add0*/  ISETP.LT.OR P3, PT, R44, 0xa2, !P1 ;  /* 0x000000a22c00780c */ /* 0x000fe40004f61670 */
[----:B-1----:R-:W-:Y:S01]  /*1ade0*/  F2FP.SATFINITE.E4M3.F32.PACK_AB_MERGE_C R7, RZ, R0, RZ ;  /* 0x00000000ff07723e */ /* 0x002fe200048070ff */
[----:B------:R-:W-:Y:S01]  /*1adf0*/  FMUL R0, R220, UR4 ;  /* 0x00000004dc007c20 */ /* 0x000fe20008400000 */
[----:B0-----:R-:W-:-:S04]  /*1ae00*/  F2FP.SATFINITE.E4M3.F32.PACK_AB_MERGE_C R5, RZ, R2, RZ ;  /* 0x00000002ff05723e */ /* 0x001fc800048070ff */
[----:B------:R-:W-:Y:S01]  /*1ae10*/  F2FP.SATFINITE.E4M3.F32.PACK_AB_MERGE_C R9, RZ, R0, RZ ;  /* 0x00000000ff09723e */ /* 0x000fe200048070ff */
[----:B------:R0:W-:Y:S01]  /*1ae20*/  @!P5 STG.E.U8 desc[UR52][R26.64+0xa8], R7 ;  /* 0x0000a8071a00d986 */ /* 0x0001e2000c101134 */
[----:B------:R-:W-:-:S03]  /*1ae30*/  ISETP.LT.OR P5, PT, R44, 0xa1, !P0 ;  /* 0x000000a12c00780c */ /* 0x000fc600047a1670 */
[----:B------:R-:W-:Y:S01]  /*1ae40*/  @!P2 STG.E.U8 desc[UR52][R26.64+0xa9], R5 ;  /* 0x0000a9051a00a986 */ /* 0x000fe2000c101134 */
[----:B------:R-:W-:-:S03]  /*1ae50*/  ISETP.LT.OR P2, PT, R44, 0xa9, !P1 ;  /* 0x000000a92c00780c */ /* 0x000fc60004f41670 */
[----:B------:R1:W-:Y:S01]  /*1ae60*/  @!P6 STG.E.U8 desc[UR52][R28.64+0xa0], R9 ;  /* 0x0000a0091c00e986 */ /* 0x0003e2000c101134 */
[C---:B------:R-:W-:Y:S02]  /*1ae70*/  ISETP.LT.OR P6, PT, R44.reuse, 0xa2, !P0 ;  /* 0x000000a22c00780c */ /* 0x040fe400047c1670 */
[----:B------:R-:W-:Y:S01]  /*1ae80*/  ISETP.LT.OR P1, PT, R44, 0xaa, !P1 ;  /* 0x000000aa2c00780c */ /* 0x000fe20004f21670 */
[----:B---3--:R-:W-:-:S05]  /*1ae90*/  FMUL R3, R221, UR4 ;  /* 0x00000004dd037c20 */ /* 0x008fca0008400000 */
[----:B------:R-:W-:Y:S01]  /*1aea0*/  F2FP.SATFINITE.E4M3.F32.PACK_AB_MERGE_C R11, RZ, R3, RZ ;  /* 0x00000003ff0b723e */ /* 0x000fe200048070ff */
[----:B------:R-:W-:-:S04]  /*1aeb0*/  FMUL R0, R222, UR4 ;  /* 0x00000004de007c20 */ /* 0x000fc80008400000 */
[----:B------:R3:W-:Y:S01]  /*1aec0*/  @!P3 STG.E.U8 desc[UR52][R28.64+0xa1], R11 ;  /* 0x0000a10b1c00b986 */ /* 0x0007e2000c101134 */
[C---:B------:R-:W-:Y:S02]  /*1aed0*/  ISETP.LT.OR P3, PT, R44.reuse, 0xa9, !P0 ;  /* 0x000000a92c00780c */ /* 0x040fe40004761670 */
[----:B------:R-:W-:Y:S02]  /*1aee0*/  F2FP.SATFINITE.E4M3.F32.PACK_AB_MERGE_C R13, RZ, R0, RZ ;  /* 0x00000000ff0d723e */ /* 0x000fe400048070ff */
[----:B------:R-:W-:Y:S01]  /*1aef0*/  ISETP.LT.OR P0, PT, R44, 0xaa, !P0 ;  /* 0x000000aa2c00780c */ /* 0x000fe20004701670 */
[----:B------:R-:W-:Y:S01]  /*1af00*/  FMUL R0, R223, UR4 ;  /* 0x00000004df007c20 */ /* 0x000fe20008400000 */
[----:B------:R-:W-:-:S04]  /*1af10*/  FMUL R2, R225, UR4 ;  /* 0x00000004e1027c20 */ /* 0x000fc80008400000 */
[----:B0-----:R-:W-:Y:S01]  /*1af20*/  F2FP.SATFINITE.E4M3.F32.PACK_AB_MERGE_C R7, RZ, R0, RZ ;  /* 0x00000000ff07723e */ /* 0x001fe200048070ff */
[----:B------:R-:W-:Y:S01]  /*1af30*/  FMUL R3, R224, UR4 ;  /* 0x00000004e0037c20 */ /* 0x000fe20008400000 */
[----:B-1----:R-:W-:-:S04]  /*1af40*/  F2FP.SATFINITE.E4M3.F32.PACK_AB_MERGE_C R9, RZ, R2, RZ ;  /* 0x00000002ff09723e */ /* 0x002fc800048070ff */
[----:B------:R-:W-:Y:S01]  /*1af50*/  F2FP.SATFINITE.E4M3.F32.PACK_AB_MERGE_C R3, RZ, R3, RZ ;  /* 0x00000003ff03723e */ /* 0x000fe200048070ff */
[----:B------:R0:W-:Y:S04]  /*1af60*/  @!P5 STG.E.U8 desc[UR52][R30.64+0xa0], R13 ;  /* 0x0000a00d1e00d986 */ /* 0x0001e8000c101134 */
[----:B------:R0:W-:Y:S04]  /*1af70*/  @!P6 STG.E.U8 desc[UR52][R30.64+0xa1], R7 ;  /* 0x0000a1071e00e986 */ /* 0x0001e8000c101134 */
[----:B------:R0:W-:Y:S04]  /*1af80*/  @!P2 STG.E.U8 desc[UR52][R28.64+0xa8], R9 ;  /* 0x0000a8091c00a986 */ /* 0x0001e8000c101134 */
[----:B------:R0:W-:Y:S01]  /*1af90*/  @!P1 STG.E.U8 desc[UR52][R28.64+0xa9], R3 ;  /* 0x0000a9031c009986 */ /* 0x0001e2000c101134 */
[----:B----4-:R-:W-:Y:S01]  /*1afa0*/  FMUL R4, R226, UR4 ;  /* 0x00000004e2047c20 */ /* 0x010fe20008400000 */
[----:B--2---:R-:W-:-:S04]  /*1afb0*/  FMUL R5, R227, UR4 ;  /* 0x00000004e3057c20 */ /* 0x004fc80008400000 */
[----:B---3--:R-:W-:Y:S02]  /*1afc0*/  F2FP.SATFINITE.E4M3.F32.PACK_AB_MERGE_C R11, RZ, R4, RZ ;  /* 0x00000004ff0b723e */ /* 0x008fe400048070ff */
[----:B------:R-:W-:-:S03]  /*1afd0*/  F2FP.SATFINITE.E4M3.F32.PACK_AB_MERGE_C R5, RZ, R5, RZ ;  /* 0x00000005ff05723e */ /* 0x000fc600048070ff */
[----:B------:R0:W-:Y:S04]  /*1afe0*/  @!P3 STG.E.U8 desc[UR52][R30.64+0xa8], R11 ;  /* 0x0000a80b1e00b986 */ /* 0x0001e8000c101134 */
[----:B------:R0:W-:Y:S02]  /*1aff0*/  @!P0 STG.E.U8 desc[UR52][R30.64+0xa9], R5 ;  /* 0x0000a9051e008986 */ /* 0x0001e4000c101134 */
.L_x_385:
[----:B------:R-:W-:Y:S05]  /*1b000*/  BSYNC B0 ;  /* 0x0000000000007941 */ /* 0x000fea0003800000 */
.L_x_31:
[----:B0----5:R-:W2:Y:S04]  /*1b010*/  LDL.LU R3, [R1+0x1f8] ;  /* 0x0001f80001037983 */ /* 0x021ea80000300800 */
[----:B------:R-:W2:Y:S01]  /*1b020*/  LDL.LU R2, [R1+0x200] ;  /* 0x0002000001027983 */ /* 0x000ea20000300800 */
[----:B------:R-:W-:Y:S01]  /*1b030*/  ULDC UR8, c[0x0][0xc] ;  /* 0x0000030000087ab9 */ /* 0x000fe20000000800 */
[----:B------:R-:W-:Y:S01]  /*1b040*/  ULDC UR9, c[0x0][0x10] ;  /* 0x0000040000097ab9 */ /* 0x000fe20000000800 */
[----:B------:R-:W2:Y:S01]  /*1b050*/  LDC R5, c[0x0][0x14] ;  /* 0x00000500ff057b82 */ /* 0x000ea20000000800 */
[----:B------:R-:W-:Y:S01]  /*1b060*/  UIMAD.WIDE.U32 UR8, UR8, UR9, URZ ;  /* 0x00000009080872a5 */ /* 0x000fe2000f8e003f */
[----:B------:R-:W-:Y:S01]  /*1b070*/  PRMT R0, RZ, 0x7610, R0 ;  /* 0x00007610ff007816 */ /* 0x000fe20000000000 */
[----:B------:R-:W-:-:S04]  /*1b080*/  UMOV UR5, 0xffffffff ;  /* 0xffffffff00057882 */ /* 0x000fc80000000000 */
[----:B--2---:R-:W-:-:S04]  /*1b090*/  IMAD.WIDE.U32 R2, R5, UR8, R2 ;  /* 0x0000000805027c25 */ /* 0x004fc8000f8e0002 */
[----:B------:R-:W-:Y:S01]  /*1b0a0*/  IMAD R5, R5, UR9, RZ ;  /* 0x0000000905057c24 */ /* 0x000fe2000f8e02ff */
[----:B------:R-:W-:Y:S01]  /*1b0b0*/  ULDC.64 UR8, c[0x0][0x650] ;  /* 0x0001940000087ab9 */ /* 0x000fe20000000a00 */
[----:B------:R-:W-:Y:S01]  /*1b0c0*/  IMAD.MOV.U32 R11, RZ, RZ, R2 ;  /* 0x000000ffff0b7224 */ /* 0x000fe200078e0002 */
[----:B------:R-:W-:Y:S01]  /*1b0d0*/  ISETP.GE.U32.AND P0, PT, R2, UR8, PT ;  /* 0x0000000802007c0c */ /* 0x000fe2000bf06070 */
[----:B------:R-:W-:Y:S02]  /*1b0e0*/  IMAD.IADD R13, R3, 0x1, R5 ;  /* 0x00000001030d7824 */ /* 0x000fe400078e0205 */
[----:B------:R-:W-:Y:S02]  /*1b0f0*/  IMAD.MOV.U32 R3, RZ, RZ, -0x1 ;  /* 0xffffffffff037424 */ /* 0x000fe400078e00ff */
[----:B------:R-:W-:Y:S01]  /*1b100*/  IMAD.U32 R2, RZ, RZ, UR5 ;  /* 0x00000005ff027e24 */ /* 0x000fe2000f8e00ff */
[----:B------:R0:W-:Y:S01]  /*1b110*/  STL [R1+0x1f8], R13 ;  /* 0x0001f80d01007387 */ /* 0x0001e20000100800 */
[----:B------:R-:W-:-:S03]  /*1b120*/  ISETP.GE.U32.AND.EX P0, PT, R13, UR9, PT, P0 ;  /* 0x000000090d007c0c */ /* 0x000fc6000bf06100 */
[----:B------:R0:W-:Y:S04]  /*1b130*/  STL [R1+0x214], R3 ;  /* 0x0002140301007387 */ /* 0x0001e80000100800 */
[----:B------:R0:W-:Y:S04]  /*1b140*/  STL [R1+0x200], R11 ;  /* 0x0002000b01007387 */ /* 0x0001e80000100800 */
[----:B------:R0:W-:Y:S02]  /*1b150*/  STL [R1+0x208], R2 ;  /* 0x0002080201007387 */ /* 0x0001e40000100800 */
[----:B------:R-:W-:Y:S05]  /*1b160*/  @P0 BRA `(.L_x_386) ;  /* 0x00000004007c0947 */ /* 0x000fea0003800000 */
[----:B------:R-:W2:Y:S01]  /*1b170*/  S2R R8, SR_CTAID.X ;  /* 0x0000000000087919 */ /* 0x000ea20000002500 */
[----:B------:R-:W-:Y:S01]  /*1b180*/  ULDC.64 UR14, c[0x0][0x628] ;  /* 0x00018a00000e7ab9 */ /* 0x000fe20000000a00 */
[----:B------:R-:W0:Y:S01]  /*1b190*/  LDC R9, c[0x0][0x144] ;  /* 0x00005100ff097b82 */ /* 0x000e220000000800 */
[----:B------:R-:W-:Y:S01]  /*1b1a0*/  ULDC UR5, c[0x0][0x150] ;  /* 0x0000540000057ab9 */ /* 0x000fe20000000800 */
[----:B------:R-:W0:Y:S01]  /*1b1b0*/  S2R R12, SR_CTAID.Y ;  /* 0x00000000000c7919 */ /* 0x000e220000002600 */
[----:B------:R-:W-:Y:S01]  /*1b1c0*/  ISETP.NE.U32.AND P0, PT, RZ, UR14, PT ;  /* 0x0000000eff007c0c */ /* 0x000fe2000bf05070 */
[----:B------:R-:W-:Y:S01]  /*1b1d0*/  ULDC UR16, c[0x0][0x630] ;  /* 0x00018c0000107ab9 */ /* 0x000fe20000000800 */
[----:B------:R-:W-:Y:S02]  /*1b1e0*/  R2UR UR12, R11 ;  /* 0x000000000b0c72ca */ /* 0x000fe400000e0000 */
[----:B------:R-:W-:Y:S01]  /*1b1f0*/  ISETP.NE.AND.EX P0, PT, RZ, UR15, PT, P0 ;  /* 0x0000000fff007c0c */ /* 0x000fe2000bf05300 */
[----:B------:R-:W0:Y:S01]  /*1b200*/  LDC.64 R6, c[0x0][0x620] ;  /* 0x00018800ff067b82 */ /* 0x000e220000000a00 */
[----:B------:R-:W-:-:S02]  /*1b210*/  R2UR UR13, R13 ;  /* 0x000000000d0d72ca */ /* 0x000fc400000e0000 */
[----:B--2---:R-:W-:-:S05]  /*1b220*/  I2FP.F32.U32 R0, R8 ;  /* 0x0000000800007245 */ /* 0x004fca0000201000 */
[----:B------:R-:W-:-:S06]  /*1b230*/  FMUL R0, R0, UR5 ;  /* 0x0000000500007c20 */ /* 0x000fcc0008400000 */
[----:B------:R-:W2:Y:S01]  /*1b240*/  F2I.U32.TRUNC.NTZ R0, R0 ;  /* 0x0000000000007305 */ /* 0x000ea2000020f000 */
        /* <DEDUP_REMOVED lines=13> */
.L_x_387:
[----:B------:R-:W-:Y:S01]  /*1b320*/  USHF.R.U64 UR12, UR12, UR16, UR13 ;  /* 0x000000100c0c7299 */ /* 0x000fe2000800120d */
[----:B------:R-:W5:Y:S01]  /*1b330*/  LDC.64 R20, c[0x0][0x640] ;  /* 0x00019000ff147b82 */ /* 0x000f620000000a00 */
[----:B------:R-:W-:Y:S01]  /*1b340*/  USHF.R.U32.HI UR5, URZ, UR16, UR13 ;  /* 0x000000103f057299 */ /* 0x000fe2000801160d */
[----:B--2---:R-:W-:Y:S02]  /*1b350*/  IMAD.MOV R10, RZ, RZ, -R0 ;  /* 0x000000ffff0a7224 */ /* 0x004fe400078e0a00 */
[----:B0-----:R-:W-:Y:S01]  /*1b360*/  IMAD.MOV.U32 R2, RZ, RZ, R11 ;  /* 0x000000ffff027224 */ /* 0x001fe200078e000b */
[----:B------:R-:W-:Y:S01]  /*1b370*/  IADD3 R5, P0, RZ, -UR12, RZ ;  /* 0x8000000cff057c10 */ /* 0x000fe2000ff1e0ff */
[----:B------:R-:W-:Y:S02]  /*1b380*/  IMAD R17, R9, R10, R8 ;  /* 0x0000000a09117224 */ /* 0x000fe400078e0208 */
[----:B------:R-:W0:Y:S02]  /*1b390*/  LDC R4, c[0x0][0x618] ;  /* 0x00018600ff047b82 */ /* 0x000e240000000800 */
[----:B------:R-:W-:Y:S01]  /*1b3a0*/  IMAD.X R3, RZ, RZ, ~UR5, P0 ;  /* 0x80000005ff037e24 */ /* 0x000fe200080e06ff */
[----:B------:R-:W-:-:S03]  /*1b3b0*/  ULDC UR5, c[0x0][0x154] ;  /* 0x0000550000057ab9 */ /* 0x000fc60000000800 */
[-C--:B------:R-:W-:Y:S02]  /*1b3c0*/  IMAD R0, R3, R6.reuse, RZ ;  /* 0x0000000603007224 */ /* 0x080fe400078e02ff */
[----:B------:R-:W2:Y:S01]  /*1b3d0*/  LDC R14, c[0x0][0x608] ;  /* 0x00018200ff0e7b82 */ /* 0x000ea20000000800 */
[----:B------:R-:W-:Y:S02]  /*1b3e0*/  IMAD.MOV.U32 R3, RZ, RZ, R13 ;  /* 0x000000ffff037224 */ /* 0x000fe400078e000d */
[----:B------:R-:W-:-:S05]  /*1b3f0*/  IMAD.WIDE.U32 R2, R5, R6, R2 ;  /* 0x0000000605027225 */ /* 0x000fca00078e0002 */
[----:B------:R-:W1:Y:S01]  /*1b400*/  LDC R18, c[0x0][0x658] ;  /* 0x00019600ff127b82 */ /* 0x000e620000000800 */
[----:B------:R-:W-:Y:S01]  /*1b410*/  IMAD R5, R5, R7, R0 ;  /* 0x0000000705057224 */ /* 0x000fe200078e0200 */
[----:B------:R-:W-:Y:S01]  /*1b420*/  I2FP.F32.U32 R0, R12 ;  /* 0x0000000c00007245 */ /* 0x000fe20000201000 */
[----:B------:R-:W-:Y:S01]  /*1b430*/  IMAD.MOV.U32 R7, RZ, RZ, 0x1 ;  /* 0x00000001ff077424 */ /* 0x000fe200078e00ff */
[----:B-----5:R-:W-:Y:S01]  /*1b440*/  ISETP.NE.U32.AND P0, PT, R20, RZ, PT ;  /* 0x000000ff1400720c */ /* 0x020fe20003f05070 */
[----:B------:R-:W-:Y:S02]  /*1b450*/  IMAD.IADD R3, R3, 0x1, R5 ;  /* 0x0000000103037824 */ /* 0x000fe400078e0205 */
[----:B------:R-:W-:Y:S01]  /*1b460*/  FMUL R0, R0, UR5 ;  /* 0x0000000500007c20 */ /* 0x000fe20008400000 */
[----:B------:R-:W3:Y:S01]  /*1b470*/  LDC R15, c[0x0][0x148] ;  /* 0x00005200ff0f7b82 */ /* 0x000ee20000000800 */
[----:B------:R-:W-:Y:S01]  /*1b480*/  ISETP.NE.AND.EX P0, PT, R21, RZ, PT, P0 ;  /* 0x000000ff1500720c */ /* 0x000fe20003f05300 */
[----:B------:R-:W-:Y:S01]  /*1b490*/  IMAD.MOV.U32 R5, RZ, RZ, -0x1 ;  /* 0xffffffffff057424 */ /* 0x000fe200078e00ff */
[-CC-:B0-----:R-:W-:Y:S01]  /*1b4a0*/  SHF.R.U64 R10, R2, R4.reuse, R3.reuse ;  /* 0x00000004020a7219 */ /* 0x181fe20000001203 */
[----:B------:R0:W0:Y:S01]  /*1b4b0*/  F2I.U32.TRUNC.NTZ R13, R0 ;  /* 0x00000000000d7305 */ /* 0x000022000020f000 */
[----:B------:R-:W-:-:S03]  /*1b4c0*/  SHF.R.U32.HI R3, RZ, R4, R3 ;  /* 0x00000004ff037219 */ /* 0x000fc60000011603 */
[----:B------:R-:W0:Y:S01]  /*1b4d0*/  LDC R16, c[0x0][0x600] ;  /* 0x00018000ff107b82 */ /* 0x000e220000000800 */
[-CC-:B--2---:R-:W-:Y:S02]  /*1b4e0*/  SHF.R.U64 R8, R10, R14.reuse, R3.reuse ;  /* 0x0000000e0a087219 */ /* 0x184fe40000001203 */
[----:B------:R-:W-:-:S05]  /*1b4f0*/  SHF.R.U32.HI R3, RZ, R14, R3 ;  /* 0x0000000eff037219 */ /* 0x000fca0000011603 */
[----:B------:R-:W2:Y:S01]  /*1b500*/  LDC R22, c[0x0][0x648] ;  /* 0x00019200ff167b82 */ /* 0x000ea20000000800 */
[-CC-:B-1----:R-:W-:Y:S02]  /*1b510*/  SHF.R.U64 R11, R8, R18.reuse, R3.reuse ;  /* 0x00000012080b7219 */ /* 0x182fe40000001203 */
[-C--:B------:R-:W-:Y:S02]  /*1b520*/  SHF.L.U32 R5, R5, R18.reuse, RZ ;  /* 0x0000001205057219 */ /* 0x080fe400000006ff */
[-C--:B------:R-:W-:Y:S01]  /*1b530*/  SHF.R.U32.HI R3, RZ, R18.reuse, R3 ;  /* 0x00000012ff037219 */ /* 0x080fe20000011603 */
[----:B------:R-:W-:Y:S01]  /*1b540*/  IMAD.MOV.U32 R2, RZ, RZ, R11 ;  /* 0x000000ffff027224 */ /* 0x000fe200078e000b */
[----:B------:R-:W-:Y:S01]  /*1b550*/  SHF.L.U32 R42, R7, R18, RZ ;  /* 0x00000012072a7219 */ /* 0x000fe200000006ff */
[----:B------:R-:W1:Y:S01]  /*1b560*/  LDC R23, c[0x0][0x638] ;  /* 0x00018e00ff177b82 */ /* 0x000e620000000800 */
[----:B------:R-:W-:-:S07]  /*1b570*/  LOP3.LUT R19, RZ, R5, RZ, 0x33, !PT ;  /* 0x00000005ff137212 */ /* 0x000fce00078e33ff */
[----:B------:R-:W0:Y:S01]  /*1b580*/  LDC R24, c[0x0][0x610] ;  /* 0x00018400ff187b82 */ /* 0x000e220000000800 */
[----:B------:R-:W-:Y:S05]  /*1b590*/  @!P0 BRA `(.L_x_388) ;  /* 0x0000000000288947 */ /* 0x000fea0003800000 */
[----:B0-----:R-:W0:Y:S02]  /*1b5a0*/  LDC R0, c[0x0][0x64c] ;  /* 0x00019300ff007b82 */ /* 0x001e240000000800 */
[----:B0-----:R-:W-:-:S05]  /*1b5b0*/  IADD3 R7, P0, R11, R0, RZ ;  /* 0x000000000b077210 */ /* 0x001fca0007f1e0ff */
        /* <DEDUP_REMOVED lines=8> */
.L_x_388:
[----:B0-2---:R-:W-:Y:S01]  /*1b640*/  SHF.R.U64 R0, R2, R22, R3 ;  /* 0x0000001602007219 */ /* 0x005fe20000001203 */
[----:B------:R-:W-:Y:S01]  /*1b650*/  VIADD R5, R16, 0xffffffff ;  /* 0xffffffff10057836 */ /* 0x000fe20000000000 */
[----:B------:R-:W-:Y:S01]  /*1b660*/  LOP3.LUT R3, R8, R19, RZ, 0xc0, !PT ;  /* 0x0000001308037212 */ /* 0x000fe200078ec0ff */
[----:B------:R-:W-:Y:S02]  /*1b670*/  IMAD.MOV R13, RZ, RZ, -R13 ;  /* 0x000000ffff0d7224 */ /* 0x000fe400078e0a0d */
[----:B------:R-:W-:Y:S02]  /*1b680*/  IMAD.MOV R2, RZ, RZ, -R0 ;  /* 0x000000ffff027224 */ /* 0x000fe400078e0a00 */
[----:B------:R-:W-:Y:S01]  /*1b690*/  IMAD R42, R42, R0, R3 ;  /* 0x000000002a2a7224 */ /* 0x000fe200078e0203 */
[----:B------:R-:W-:Y:S01]  /*1b6a0*/  LOP3.LUT R3, R10, R5, RZ, 0xc0, !PT ;  /* 0x000000050a037212 */ /* 0x000fe200078ec0ff */
[----:B---3--:R-:W-:Y:S02]  /*1b6b0*/  @P4 IMAD R17, R15, R13, R12 ;  /* 0x0000000d0f114224 */ /* 0x008fe400078e020c */
[----:B-1----:R-:W-:-:S02]  /*1b6c0*/  IMAD R0, R2, R23, R11 ;  /* 0x0000001702007224 */ /* 0x002fc400078e020b */
[----:B------:R-:W-:Y:S02]  /*1b6d0*/  IMAD.MOV.U32 R2, RZ, RZ, 0x1 ;  /* 0x00000001ff027424 */ /* 0x000fe400078e00ff */
[----:B------:R-:W-:Y:S02]  /*1b6e0*/  IMAD R42, R42, R24, R17 ;  /* 0x000000182a2a7224 */ /* 0x000fe400078e0211 */
[----:B------:R-:W-:Y:S01]  /*1b6f0*/  IMAD R3, R0, R16, R3 ;  /* 0x0000001000037224 */ /* 0x000fe200078e0203 */
[----:B------:R-:W-:-:S04]  /*1b700*/  PRMT R0, R2, 0x7610, R0 ;  /* 0x0000761002007816 */ /* 0x000fc80000000000 */
[----:B------:R-:W-:Y:S02]  /*1b710*/  SEL R2, R3, R42, !P4 ;  /* 0x0000002a03027207 */ /* 0x000fe40006000000 */
[----:B------:R-:W-:-:S03]  /*1b720*/  SEL R42, R42, R3, !P4 ;  /* 0x000000032a2a7207 */ /* 0x000fc60006000000 */
[----:B------:R0:W-:Y:S02]  /*1b730*/  STL [R1+0x214], R2 ;  /* 0x0002140201007387 */ /* 0x0001e40000100800 */
[----:B0-----:R-:W-:-:S05]  /*1b740*/  IMAD.U32 R2, RZ, RZ, UR12 ;  /* 0x0000000cff027e24 */ /* 0x001fca000f8e00ff */
[----:B------:R2:W-:Y:S02]  /*1b750*/  STL [R1+0x208], R2 ;  /* 0x0002080201007387 */ /* 0x0005e40000100800 */
.L_x_386:
[----:B------:R-:W5:Y:S04]  /*1b760*/  LDL.LU R4, [R1+0x1fc] ;  /* 0x0001fc0001047983 */ /* 0x000f680000300800 */
[----:B0-----:R-:W3:Y:S04]  /*1b770*/  LDL R3, [R1+0x20c] ;  /* 0x00020c0001037983 */ /* 0x001ee80000100800 */
[----:B--2---:R-:W2:Y:S01]  /*1b780*/  LDL.LU R2, [R1+0x204] ;  /* 0x0002040001027983 */ /* 0x004ea20000300800 */
[----:B------:R-:W-:-:S03]  /*1b790*/  LOP3.LUT P0, RZ, R0, 0xff, RZ, 0xc0, !PT ;  /* 0x000000ff00ff7812 */ /* 0x000fc6000780c0ff */
[----:B------:R-:W-:Y:S01]  /*1b7a0*/  STL [R1+0x210], R42 ;  /* 0x0002102a01007387 */ /* 0x000fe20000100800 */
[----:B-----5:R-:W-:Y:S02]  /*1b7b0*/  R2UR UR5, R4 ;  /* 0x00000000040572ca */ /* 0x020fe400000e0000 */
[----:B---3--:R-:W-:Y:S02]  /*1b7c0*/  R2UR UR8, R3 ;  /* 0x00000000030872ca */ /* 0x008fe400000e0000 */
[----:B--2---:R-:W-:-:S11]  /*1b7d0*/  R2UR UR9, R2 ;  /* 0x00000000020972ca */ /* 0x004fd600000e0000 */
[----:B------:R-:W-:-:S04]  /*1b7e0*/  UIADD3 UR5, UR8, UR5, URZ ;  /* 0x0000000508057290 */ /* 0x000fc8000fffe03f */
[----:B------:R-:W-:Y:S02]  /*1b7f0*/  USHF.R.U32.HI UR6, URZ, 0x1, UR5 ;  /* 0x000000013f067899 */ /* 0x000fe40008011605 */
[----:B------:R-:W-:Y:S02]  /*1b800*/  UISETP.GT.U32.AND UP0, UPT, UR5, 0x1, UPT ;  /* 0x000000010500788c */ /* 0x000fe4000bf04070 */
[----:B------:R-:W-:Y:S02]  /*1b810*/  ULOP3.LUT UR6, UR6, 0x1, URZ, 0xc0, !UPT ;  /* 0x0000000106067892 */ /* 0x000fe4000f8ec03f */
[----:B------:R-:W-:Y:S02]  /*1b820*/  UISETP.LT.U32.AND UP0, UPT, UR8, 0x2, UP0 ;  /* 0x000000020800788c */ /* 0x000fe40008701070 */
[----:B------:R-:W-:Y:S02]  /*1b830*/  UISETP.NE.U32.AND UP1, UPT, UR6, 0x1, UPT ;  /* 0x000000010600788c */ /* 0x000fe4000bf25070 */
[----:B------:R-:W-:-:S02]  /*1b840*/  ULOP3.LUT UR5, UR5, 0x1, URZ, 0xc0, !UPT ;  /* 0x0000000105057892 */ /* 0x000fc4000f8ec03f */
[----:B------:R-:W-:Y:S02]  /*1b850*/  UISETP.GT.U32.AND UP1, UPT, UR8, 0x1, !UP1 ;  /* 0x000000010800788c */ /* 0x000fe4000cf24070 */
[----:B------:R-:W-:Y:S02]  /*1b860*/  USEL UR8, URZ, 0x1, !UP0 ;  /* 0x000000013f087887 */ /* 0x000fe4000c000000 */
[----:B------:R-:W-:Y:S01]  /*1b870*/  USEL UR6, URZ, 0x1, !UP1 ;  /* 0x000000013f067887 */ /* 0x000fe2000c800000 */
[----:B------:R-:W-:-:S03]  /*1b880*/  IMAD.U32 R0, RZ, RZ, UR5 ;  /* 0x00000005ff007e24 */ /* 0x000fc6000f8e00ff */
[----:B------:R-:W-:Y:S02]  /*1b890*/  ULOP3.LUT UR9, UR6, UR9, UR8, 0x96, !UPT ;  /* 0x0000000906097292 */ /* 0x000fe4000f8e9608 */
[----:B------:R0:W-:Y:S04]  /*1b8a0*/  STL [R1+0x1fc], R0 ;  /* 0x0001fc0001007387 */ /* 0x0001e80000100800 */
[----:B0-----:R-:W-:-:S05]  /*1b8b0*/  IMAD.U32 R0, RZ, RZ, UR9 ;  /* 0x00000009ff007e24 */ /* 0x001fca000f8e00ff */
[----:B------:R0:W-:Y:S01]  /*1b8c0*/  STL [R1+0x204], R0 ;  /* 0x0002040001007387 */ /* 0x0001e20000100800 */
[----:B------:R-:W-:Y:S05]  /*1b8d0*/  @P0 BRA `(.L_x_389) ;  /* 0xfffffe5800040947 */ /* 0x000fea000383ffff */
[----:B------:R-:W-:Y:S05]  /*1b8e0*/  EXIT ;  /* 0x000000000000794d */ /* 0x000fea0003800000 */
.L_x_3:
[----:B------:R-:W2:Y:S01]  /*1b8f0*/  LDL R17, [R1+0x200] ;  /* 0x0002000001117983 */ /* 0x000ea20000100800 */
[----:B------:R-:W-:-:S03]  /*1b900*/  ULDC.64 UR4, c[0x0][0x650] ;  /* 0x0001940000047ab9 */ /* 0x000fc60000000a00 */
[----:B------:R-:W3:Y:S01]  /*1b910*/  LDL R18, [R1+0x1f8] ;  /* 0x0001f80001127983 */ /* 0x000ee20000100800 */
[----:B------:R-:W-:Y:S01]  /*1b920*/  PRMT R4, RZ, 0x7610, R4 ;  /* 0x00007610ff047816 */ /* 0x000fe20000000004 */
[----:B------:R-:W-:Y:S02]  /*1b930*/  IMAD.MOV.U32 R5, RZ, RZ, -0x1 ;  /* 0xffffffffff057424 */ /* 0x000fe400078e00ff */
[----:B------:R-:W-:Y:S02]  /*1b940*/  IMAD.MOV.U32 R7, RZ, RZ, -0x1 ;  /* 0xffffffffff077424 */ /* 0x000fe400078e00ff */
[----:B------:R-:W-:Y:S01]  /*1b950*/  IMAD.MOV.U32 R6, RZ, RZ, -0x1 ;  /* 0xffffffffff067424 */ /* 0x000fe200078e00ff */
[----:B--2---:R-:W-:-:S04]  /*1b960*/  ISETP.GE.U32.AND P0, PT, R17, UR4, PT ;  /* 0x0000000411007c0c */ /* 0x004fc8000bf06070 */
[----:B---3--:R-:W-:-:S13]  /*1b970*/  ISETP.GE.U32.AND.EX P0, PT, R18, UR5, PT, P0 ;  /* 0x0000000512007c0c */ /* 0x008fda000bf06100 */
[----:B------:R-:W-:Y:S05]  /*1b980*/  @P0 BRA `(.L_x_390) ;  /* 0x0000000400600947 */ /* 0x000fea0003800000 */
[----:B------:R-:W0:Y:S01]  /*1b990*/  LDC.64 R10, c[0x0][0x628] ;  /* 0x00018a00ff0a7b82 */ /* 0x000e220000000a00 */
[----:B------:R-:W-:Y:S02]  /*1b9a0*/  IMAD.MOV.U32 R8, RZ, RZ, R17 ;  /* 0x000000ffff087224 */ /* 0x000fe400078e0011 */
[----:B------:R-:W-:-:S05]  /*1b9b0*/  IMAD.MOV.U32 R9, RZ, RZ, R18 ;  /* 0x000000ffff097224 */ /* 0x000fca00078e0012 */
[----:B------:R-:W1:Y:S08]  /*1b9c0*/  LDC R12, c[0x0][0x630] ;  /* 0x00018c00ff0c7b82 */ /* 0x000e700000000800 */
[----:B------:R-:W2:Y:S01]  /*1b9d0*/  LDC.64 R14, c[0x0][0x620] ;  /* 0x00018800ff0e7b82 */ /* 0x000ea20000000a00 */
[----:B0-----:R-:W-:-:S04]  /*1b9e0*/  ISETP.NE.U32.AND P0, PT, R10, RZ, PT ;  /* 0x000000ff0a00720c */ /* 0x001fc80003f05070 */
[----:B------:R-:W-:-:S13]  /*1b9f0*/  ISETP.NE.AND.EX P0, PT, R11, RZ, PT, P0 ;  /* 0x000000ff0b00720c */ /* 0x000fda0003f05300 */
[----:B-12---:R-:W-:Y:S05]  /*1ba00*/  @!P0 BRA `(.L_x_391) ;  /* 0x0000000000288947 */ /* 0x006fea0003800000 */
[----:B------:R-:W0:Y:S02]  /*1ba10*/  LDC R4, c[0x0][0x634] ;  /* 0x00018d00ff047b82 */ /* 0x000e240000000800 */
        /* <DEDUP_REMOVED lines=9> */
.L_x_391:
[--C-:B------:R-:W-:Y:S01]  /*1bab0*/  SHF.R.U64 R10, R8, R12, R9.reuse ;  /* 0x0000000c080a7219 */ /* 0x100fe20000001209 */
[----:B------:R-:W-:Y:S01]  /*1bac0*/  IMAD.MOV.U32 R5, RZ, RZ, R18 ;  /* 0x000000ffff057224 */ /* 0x000fe200078e0012 */
[----:B------:R-:W-:Y:S01]  /*1bad0*/  I2FP.F32.U32 R6, R2 ;  /* 0x0000000200067245 */ /* 0x000fe20000201000 */
[----:B------:R-:W0:Y:S01]  /*1bae0*/  LDC R16, c[0x0][0x618] ;  /* 0x00018600ff107b82 */ /* 0x000e220000000800 */
[----:B------:R-:W-:Y:S01]  /*1baf0*/  SHF.R.U32.HI R3, RZ, R12, R9 ;  /* 0x0000000cff037219 */ /* 0x000fe20000011609 */
[----:B------:R-:W-:Y:S01]  /*1bb00*/  ULDC UR4, c[0x0][0x150] ;  /* 0x0000540000047ab9 */ /* 0x000fe20000000800 */
[----:B------:R-:W-:Y:S01]  /*1bb10*/  IADD3 R7, P0, RZ, -R10, RZ ;  /* 0x8000000aff077210 */ /* 0x000fe20007f1e0ff */
[----:B------:R-:W-:Y:S01]  /*1bb20*/  FMUL R9, R6, UR4 ;  /* 0x0000000406097c20 */ /* 0x000fe20008400000 */
[----:B------:R-:W-:Y:S01]  /*1bb30*/  IMAD.MOV.U32 R4, RZ, RZ, R17 ;  /* 0x000000ffff047224 */ /* 0x000fe200078e0011 */
[----:B------:R-:W-:Y:S02]  /*1bb40*/  ULDC UR4, c[0x0][0x154] ;  /* 0x0000550000047ab9 */ /* 0x000fe40000000800 */
[----:B------:R-:W1:Y:S01]  /*1bb50*/  LDC.64 R18, c[0x0][0x640] ;  /* 0x00019000ff127b82 */ /* 0x000e620000000a00 */
[----:B------:R-:W-:Y:S01]  /*1bb60*/  IMAD.X R3, RZ, RZ, ~R3, P0 ;  /* 0x000000ffff037224 */ /* 0x000fe200000e0e03 */
[----:B------:R-:W2:Y:S01]  /*1bb70*/  F2I.U32.TRUNC.NTZ R9, R9 ;  /* 0x0000000900097305 */ /* 0x000ea2000020f000 */
[----:B------:R-:W-:-:S04]  /*1bb80*/  IMAD.WIDE.U32 R4, R7, R14, R4 ;  /* 0x0000000e07047225 */ /* 0x000fc800078e0004 */
[----:B------:R-:W-:Y:S01]  /*1bb90*/  IMAD R6, R3, R14, RZ ;  /* 0x0000000e03067224 */ /* 0x000fe200078e02ff */
[----:B------:R-:W3:Y:S03]  /*1bba0*/  LDC R11, c[0x0][0x144] ;  /* 0x00005100ff0b7b82 */ /* 0x000ee60000000800 */
[----:B------:R-:W-:Y:S02]  /*1bbb0*/  IMAD R3, R7, R15, R6 ;  /* 0x0000000f07037224 */ /* 0x000fe400078e0206 */
[----:B------:R-:W-:Y:S02]  /*1bbc0*/  IMAD.MOV.U32 R6, RZ, RZ, -0x1 ;  /* 0xffffffffff067424 */ /* 0x000fe400078e00ff */
[----:B------:R-:W-:Y:S01]  /*1bbd0*/  IMAD.IADD R3, R5, 0x1, R3 ;  /* 0x0000000105037824 */ /* 0x000fe200078e0203 */
[----:B------:R-:W4:Y:S01]  /*1bbe0*/  LDC R12, c[0x0][0x608] ;  /* 0x00018200ff0c7b82 */ /* 0x000f220000000800 */
[----:B------:R-:W-:-:S03]  /*1bbf0*/  I2FP.F32.U32 R5, R0 ;  /* 0x0000000000057245 */ /* 0x000fc60000201000 */
[-C--:B0-----:R-:W-:Y:S01]  /*1bc00*/  SHF.R.U64 R8, R4, R16.reuse, R3 ;  /* 0x0000001004087219 */ /* 0x081fe20000001203 */
[----:B--2---:R-:W-:Y:S01]  /*1bc10*/  IMAD.MOV R4, RZ, RZ, -R9 ;  /* 0x000000ffff047224 */ /* 0x004fe200078e0a09 */
[----:B------:R-:W-:Y:S01]  /*1bc20*/  SHF.R.U32.HI R3, RZ, R16, R3 ;  /* 0x00000010ff037219 */ /* 0x000fe20000011603 */
[----:B------:R-:W-:Y:S01]  /*1bc30*/  FMUL R5, R5, UR4 ;  /* 0x0000000405057c20 */ /* 0x000fe20008400000 */
[----:B------:R-:W0:Y:S01]  /*1bc40*/  LDC R7, c[0x0][0x658] ;  /* 0x00019600ff077b82 */ /* 0x000e220000000800 */
[----:B-1----:R-:W-:-:S04]  /*1bc50*/  ISETP.NE.U32.AND P0, PT, R18, RZ, PT ;  /* 0x000000ff1200720c */ /* 0x002fc80003f05070 */
[----:B------:R-:W-:-:S03]  /*1bc60*/  ISETP.NE.AND.EX P0, PT, R19, RZ, PT, P0 ;  /* 0x000000ff1300720c */ /* 0x000fc60003f05300 */
[----:B------:R-:W1:Y:S01]  /*1bc70*/  LDC R15, c[0x0][0x148] ;  /* 0x00005200ff0f7b82 */ /* 0x000e620000000800 */
[----:B---3--:R-:W-:Y:S02]  /*1bc80*/  IMAD R17, R11, R4, R2 ;  /* 0x000000040b117224 */ /* 0x008fe400078e0202 */
[----:B------:R-:W-:-:S05]  /*1bc90*/  IMAD.MOV.U32 R4, RZ, RZ, 0x1 ;  /* 0x00000001ff047424 */ /* 0x000fca00078e00ff */
[----:B------:R-:W2:Y:S01]  /*1bca0*/  LDC R14, c[0x0][0x600] ;  /* 0x00018000ff0e7b82 */ /* 0x000ea20000000800 */
[-CC-:B----4-:R-:W-:Y:S02]  /*1bcb0*/  SHF.R.U64 R11, R8, R12.reuse, R3.reuse ;  /* 0x0000000c080b7219 */ /* 0x190fe40000001203 */
[----:B------:R-:W-:Y:S02]  /*1bcc0*/  SHF.R.U32.HI R2, RZ, R12, R3 ;  /* 0x0000000cff027219 */ /* 0x000fe40000011603 */
[----:B------:R3:W4:Y:S03]  /*1bcd0*/  F2I.U32.TRUNC.NTZ R12, R5 ;  /* 0x00000005000c7305 */ /* 0x000726000020f000 */
[----:B------:R-:W1:Y:S01]  /*1bce0*/  LDC R20, c[0x0][0x648] ;  /* 0x00019200ff147b82 */ /* 0x000e620000000800 */
[-C--:B0-----:R-:W-:Y:S02]  /*1bcf0*/  SHF.R.U64 R13, R11, R7.reuse, R2 ;  /* 0x000000070b0d7219 */ /* 0x081fe40000001202 */
[----:B------:R-:W-:-:S02]  /*1bd00*/  SHF.L.U32 R6, R6, R7, RZ ;  /* 0x0000000706067219 */ /* 0x000fc400000006ff */
[-C--:B------:R-:W-:Y:S01]  /*1bd10*/  SHF.R.U32.HI R3, RZ, R7.reuse, R2 ;  /* 0x00000007ff037219 */ /* 0x080fe20000011602 */
[----:B------:R-:W-:Y:S01]  /*1bd20*/  IMAD.MOV.U32 R2, RZ, RZ, R13 ;  /* 0x000000ffff027224 */ /* 0x000fe200078e000d */
[----:B------:R-:W-:Y:S01]  /*1bd30*/  SHF.L.U32 R16, R4, R7, RZ ;  /* 0x0000000704107219 */ /* 0x000fe200000006ff */
[----:B------:R-:W0:Y:S01]  /*1bd40*/  LDC R21, c[0x0][0x638] ;  /* 0x00018e00ff157b82 */ /* 0x000e220000000800 */
[----:B------:R-:W-:-:S07]  /*1bd50*/  LOP3.LUT R22, RZ, R6, RZ, 0x33, !PT ;  /* 0x00000006ff167212 */ /* 0x000fce00078e33ff */
[----:B------:R-:W0:Y:S01]  /*1bd60*/  LDC R23, c[0x0][0x610] ;  /* 0x00018400ff177b82 */ /* 0x000e220000000800 */
[----:B---34-:R-:W-:Y:S05]  /*1bd70*/  @!P0 BRA `(.L_x_392) ;  /* 0x0000000000288947 */ /* 0x018fea0003800000 */
[----:B------:R-:W3:Y:S02]  /*1bd80*/  LDC R2, c[0x0][0x64c] ;  /* 0x00019300ff027b82 */ /* 0x000ee40000000800 */
[----:B---3--:R-:W-:-:S05]  /*1bd90*/  IADD3 R7, P0, R13, R2, RZ ;  /* 0x000000020d077210 */ /* 0x008fca0007f1e0ff */
        /* <DEDUP_REMOVED lines=8> */
.L_x_392:
[----:B-1----:R-:W-:Y:S01]  /*1be20*/  SHF.R.U64 R3, R2, R20, R3 ;  /* 0x0000001402037219 */ /* 0x002fe20000001203 */
[----:B--2---:R-:W-:Y:S01]  /*1be30*/  VIADD R5, R14, 0xffffffff ;  /* 0xffffffff0e057836 */ /* 0x004fe20000000000 */
[----:B------:R-:W-:Y:S01]  /*1be40*/  LOP3.LUT R2, R11, R22, RZ, 0xc0, !PT ;  /* 0x000000160b027212 */ /* 0x000fe200078ec0ff */
[----:B------:R-:W-:Y:S02]  /*1be50*/  IMAD.MOV R12, RZ, RZ, -R12 ;  /* 0x000000ffff0c7224 */ /* 0x000fe400078e0a0c */
[----:B------:R-:W-:Y:S02]  /*1be60*/  IMAD.MOV R4, RZ, RZ, -R3 ;  /* 0x000000ffff047224 */ /* 0x000fe400078e0a03 */
[----:B------:R-:W-:Y:S01]  /*1be70*/  IMAD R2, R16, R3, R2 ;  /* 0x0000000310027224 */ /* 0x000fe200078e0202 */
[----:B------:R-:W-:Y:S01]  /*1be80*/  LOP3.LUT R3, R8, R5, RZ, 0xc0, !PT ;  /* 0x0000000508037212 */ /* 0x000fe200078ec0ff */
[----:B------:R-:W-:Y:S02]  /*1be90*/  @P4 IMAD R17, R15, R12, R0 ;  /* 0x0000000c0f114224 */ /* 0x000fe400078e0200 */
[----:B0-----:R-:W-:-:S02]  /*1bea0*/  IMAD R0, R4, R21, R13 ;  /* 0x0000001504007224 */ /* 0x001fc400078e020d */
[----:B------:R-:W-:Y:S02]  /*1beb0*/  IMAD R5, R2, R23, R17 ;  /* 0x0000001702057224 */ /* 0x000fe400078e0211 */
[----:B------:R-:W-:Y:S02]  /*1bec0*/  IMAD R0, R0, R14, R3 ;  /* 0x0000000e00007224 */ /* 0x000fe400078e0203 */
[----:B------:R-:W-:Y:S02]  /*1bed0*/  IMAD.MOV.U32 R4, RZ, RZ, 0x1 ;  /* 0x00000001ff047424 */ /* 0x000fe400078e00ff */
[----:B------:R-:W-:Y:S01]  /*1bee0*/  IMAD.MOV.U32 R6, RZ, RZ, R10 ;  /* 0x000000ffff067224 */ /* 0x000fe200078e000a */
[----:B------:R-:W-:Y:S02]  /*1bef0*/  SEL R7, R0, R5, !P4 ;  /* 0x0000000500077207 */ /* 0x000fe40006000000 */
[----:B------:R-:W-:-:S07]  /*1bf00*/  SEL R5, R5, R0, !P4 ;  /* 0x0000000005057207 */ /* 0x000fce0006000000 */
.L_x_390:
[----:B------:R-:W-:-:S08]  /*1bf10*/  NOP ;  /* 0x0000000000007918 */ /* 0x000fd00000000000 */
[----:B------:R-:W0:-:S00]  /*1bf20*/  USETMAXREG.DEALLOC.CTAPOOL 0x28 ;  /* 0x00000028000079c8 */ /* 0x000e0000080e0500 */
[----:B------:R-:W-:-:S13]  /*1bf30*/  ISETP.NE.AND P0, PT, RZ, UR8, PT ;  /* 0x00000008ff007c0c */ /* 0x000fda000bf05270 */
[----:B------:R-:W-:Y:S05]  /*1bf40*/  @P0 EXIT ;  /* 0x000000000000094d */ /* 0x000fea0003800000 */
[----:B0-----:R-:W-:Y:S01]  /*1bf50*/  LOP3.LUT P0, RZ, R4, 0xff, RZ, 0xc0, !PT ;  /* 0x000000ff04ff7812 */ /* 0x001fe2000780c0ff */
[----:B------:R-:W-:Y:S02]  /*1bf60*/  IMAD.MOV.U32 R8, RZ, RZ, 0x1 ;  /* 0x00000001ff087424 */ /* 0x000fe400078e00ff */
[----:B------:R-:W-:-:S10]  /*1bf70*/  IMAD.MOV.U32 R0, RZ, RZ, RZ ;  /* 0x000000ffff007224 */ /* 0x000fd400078e00ff */
[----:B------:R-:W-:Y:S05]  /*1bf80*/  @!P0 BRA `(.L_x_393) ;  /* 0x0000000c00888947 */ /* 0x000fea0003800000 */
[----:B------:R-:W2:Y:S01]  /*1bf90*/  LDL R2, [R1+0x1f4] ;  /* 0x0001f40001027983 */ /* 0x000ea20000100800 */
[----:B------:R-:W0:Y:S01]  /*1bfa0*/  LDC R0, c[0x0][0x28c] ;  /* 0x0000a300ff007b82 */ /* 0x000e220000000800 */
[----:B------:R-:W-:Y:S01]  /*1bfb0*/  ULDC UR5, c[0x0][0x658] ;  /* 0x0001960000057ab9 */ /* 0x000fe20000000800 */
[----:B------:R-:W-:Y:S01]  /*1bfc0*/  UMOV UR7, 0xffffffff ;  /* 0xffffffff00077882 */ /* 0x000fe20000000000 */
[----:B------:R-:W-:Y:S01]  /*1bfd0*/  ULDC UR6, c[0x0][0xc] ;  /* 0x0000030000067ab9 */ /* 0x000fe20000000800 */
[----:B------:R-:W-:Y:S01]  /*1bfe0*/  UMOV UR8, 0x1 ;  /* 0x0000000100087882 */ /* 0x000fe20000000000 */
[----:B------:R-:W-:Y:S01]  /*1bff0*/  BSSY B0, `(.L_x_393) ;  /* 0x00000db000007945 */ /* 0x000fe20003800000 */
[----:B------:R-:W-:Y:S01]  /*1c000*/  IMAD.MOV.U32 R11, RZ, RZ, 0x1 ;  /* 0x00000001ff0b7424 */ /* 0x000fe200078e00ff */
[----:B------:R-:W-:Y:S01]  /*1c010*/  ULDC UR4, c[0x0][0x600] ;  /* 0x0001800000047ab9 */ /* 0x000fe20000000800 */
[----:B------:R-:W-:Y:S01]  /*1c020*/  IMAD.MOV.U32 R8, RZ, RZ, 0x1 ;  /* 0x00000001ff087424 */ /* 0x000fe200078e00ff */
[----:B------:R-:W-:Y:S01]  /*1c030*/  UIADD3 UR4, UR4, -0x1, URZ ;  /* 0xffffffff04047890 */ /* 0x000fe2000fffe03f */
[----:B------:R-:W-:Y:S01]  /*1c040*/  ULDC.64 UR38, c[0x0][0x198] ;  /* 0x0000660000267ab9 */ /* 0x000fe20000000a00 */
[----:B0-----:R-:W-:-:S05]  /*1c050*/  VIADD R0, R0, 0xff ;  /* 0x000000ff00007836 */ /* 0x001fca0000000000 */
[----:B------:R-:W-:-:S04]  /*1c060*/  SHF.R.S32.HI R3, RZ, 0x1f, R0 ;  /* 0x0000001fff037819 */ /* 0x000fc80000011400 */
[----:B------:R-:W-:Y:S01]  /*1c070*/  LEA.HI R3, R3, R0, RZ, 0x8 ;  /* 0x0000000003037211 */ /* 0x000fe200078f40ff */
[----:B------:R-:W-:-:S03]  /*1c080*/  IMAD.MOV.U32 R0, RZ, RZ, RZ ;  /* 0x000000ffff007224 */ /* 0x000fc600078e00ff */
[----:B------:R-:W-:-:S05]  /*1c090*/  SHF.R.S32.HI R13, RZ, 0x8, R3 ;  /* 0x00000008ff0d7819 */ /* 0x000fca0000011403 */
[----:B------:R-:W-:Y:S01]  /*1c0a0*/  VIADD R10, R13, 0x1 ;  /* 0x000000010d0a7836 */ /* 0x000fe20000000000 */
[----:B--2---:R-:W-:Y:S02]  /*1c0b0*/  R2UR UR9, R2 ;  /* 0x00000000020972ca */ /* 0x004fe400000e0000 */
[----:B------:R-:W0:Y:S11]  /*1c0c0*/  S2R R2, SR_TID.X ;  /* 0x0000000000027919 */ /* 0x000e360000002100 */
[----:B------:R-:W-:-:S02]  /*1c0d0*/  ULOP3.LUT UR13, UR9, 0x2, URZ, 0xfc, !UPT ;  /* 0x00000002090d7892 */ /* 0x000fc4000f8efc3f */
[----:B------:R-:W-:Y:S02]  /*1c0e0*/  USHF.L.U32 UR9, UR7, UR5, URZ ;  /* 0x0000000507097299 */ /* 0x000fe4000800063f */
[----:B------:R-:W-:Y:S01]  /*1c0f0*/  USHF.L.U32 UR5, UR8, UR5, URZ ;  /* 0x0000000508057299 */ /* 0x000fe2000800063f */
[----:B------:R-:W-:Y:S02]  /*1c100*/  ULDC UR7, c[0x0][0x10] ;  /* 0x0000040000077ab9 */ /* 0x000fe40000000800 */
[----:B------:R-:W-:Y:S01]  /*1c110*/  ULDC UR8, c[0x0][0x14] ;  /* 0x0000050000087ab9 */ /* 0x000fe20000000800 */
[----:B------:R-:W-:-:S04]  /*1c120*/  UIMAD.WIDE.U32 UR6, UR6, UR7, URZ ;  /* 0x00000007060672a5 */ /* 0x000fc8000f8e003f */
[----:B------:R-:W-:Y:S02]  /*1c130*/  UIMAD.WIDE.U32 UR30, UR6, UR8, URZ ;  /* 0x00000008061e72a5 */ /* 0x000fe4000f8e003f */
[----:B------:R-:W-:Y:S02]  /*1c140*/  UIMAD UR7, UR7, UR8, URZ ;  /* 0x00000008070772a4 */ /* 0x000fe4000f8e023f */
[----:B------:R-:W-:Y:S02]  /*1c150*/  ULOP3.LUT UR6, URZ, UR9, URZ, 0x33, !UPT ;  /* 0x000000093f067292 */ /* 0x000fe4000f8e333f */
[----:B------:R-:W-:Y:S01]  /*1c160*/  UIADD3 UR7, UR31, UR7, URZ ;  /* 0x000000071f077290 */ /* 0x000fe2000fffe03f */
[C---:B0-----:R-:W-:Y:S02]  /*1c170*/  LOP3.LUT P3, RZ, R2.reuse, 0x7f, RZ, 0xc0, !PT ;  /* 0x0000007f02ff7812 */ /* 0x041fe4000786c0ff */
[----:B------:R-:W-:-:S04]  /*1c180*/  LOP3.LUT P0, RZ, R2, 0x1f, RZ, 0xc0, !PT ;  /* 0x0000001f02ff7812 */ /* 0x000fc8000780c0ff */
[----:B------:R-:W-:-:S13]  /*1c190*/  PLOP3.LUT P0, PT, P0, P3, PT, 0x8a, 0x0 ;  /* 0x000000000000781c */ /* 0x000fda0000707172 */
.L_x_405:
[----:B------:R-:W-:-:S03]  /*1c1a0*/  UMOV UR8, 0xffffffff ;  /* 0xffffffff00087882 */ /* 0x000fc60000000000 */
[----:B------:R-:W-:Y:S05]  /*1c1b0*/  BRA.DIV UR8, `(.L_x_394) ;  /* 0x0000000e08b87947 */ /* 0x000fea000b800000 */
[----:B------:R-:W-:-:S13]  /*1c1c0*/  ELECT P1, URZ, PT ;  /* 0x00000000003f782f */ /* 0x000fda0003820000 */
.L_x_414:
[----:B------:R-:W0:Y:S01]  /*1c1d0*/  LDC R2, c[0x0][0x28c] ;  /* 0x0000a300ff027b82 */ /* 0x000e220000000800 */
[----:B------:R-:W-:Y:S01]  /*1c1e0*/  BSSY B1, `(.L_x_395) ;  /* 0x0000044000017945 */ /* 0x000fe20003800000 */
[----:B0-----:R-:W-:-:S13]  /*1c1f0*/  ISETP.LT.OR P1, PT, R2, 0x1, !P1 ;  /* 0x000000010200780c */ /* 0x001fda0004f21670 */
[----:B------:R-:W-:Y:S05]  /*1c200*/  @P1 BRA `(.L_x_396) ;  /* 0x0000000400041947 */ /* 0x000fea0003800000 */
[----:B------:R-:W-:Y:S02]  /*1c210*/  IMAD R9, R5, 0xc0, RZ ;  /* 0x000000c005097824 */ /* 0x000fe400078e02ff */
[----:B------:R-:W-:Y:S02]  /*1c220*/  IMAD R14, R7, 0xb0, RZ ;  /* 0x000000b0070e7824 */ /* 0x000fe400078e02ff */
[----:B------:R-:W-:Y:S02]  /*1c230*/  IMAD.MOV.U32 R16, RZ, RZ, RZ ;  /* 0x000000ffff107224 */ /* 0x000fe400078e00ff */
[----:B------:R-:W-:Y:S02]  /*1c240*/  IMAD.MOV.U32 R2, RZ, RZ, R10 ;  /* 0x000000ffff027224 */ /* 0x000fe400078e000a */
[----:B------:R-:W-:Y:S02]  /*1c250*/  IMAD.MOV.U32 R3, RZ, RZ, R8 ;  /* 0x000000ffff037224 */ /* 0x000fe400078e0008 */
[----:B------:R-:W-:-:S07]  /*1c260*/  IMAD.MOV.U32 R4, RZ, RZ, R0 ;  /* 0x000000ffff047224 */ /* 0x000fce00078e0000 */
.L_x_400:
[----:B------:R-:W0:Y:S01]  /*1c270*/  S2R R12, SR_CgaCtaId ;  /* 0x00000000000c7919 */ /* 0x000e220000008800 */
[----:B------:R-:W-:Y:S01]  /*1c280*/  MOV R5, 0x400 ;  /* 0x0000040000057802 */ /* 0x000fe20000000f00 */
[----:B------:R-:W1:Y:S03]  /*1c290*/  @!P3 LDC R7, c[0x0][0x500] ;  /* 0x00014000ff07bb82 */ /* 0x000e660000000800 */
[----:B0-----:R-:W-:Y:S02]  /*1c2a0*/  LEA R15, R12, R5, 0x18 ;  /* 0x000000050c0f7211 */ /* 0x001fe400078ec0ff */
[----:B------:R-:W-:-:S03]  /*1c2b0*/  SHF.L.U32 R5, R3, 0x1f, RZ ;  /* 0x0000001f03057819 */ /* 0x000fc600000006ff */
[----:B------:R-:W-:-:S04]  /*1c2c0*/  IMAD R12, R4, 0x8, R15 ;  /* 0x00000008040c7824 */ /* 0x000fc800078e020f */
[----:B------:R-:W0:Y:S02]  /*1c2d0*/  SYNCS.PHASECHK.TRANS64.TRYWAIT P1, [R12+URZ+0x10], R5 ;  /* 0x000010050c0075a7 */ /* 0x000e24000802017f */
[----:B01----:R-:W-:Y:S05]  /*1c2e0*/  @!P1 BRA `(.L_x_397) ;  /* 0x0000000c008c9947 */ /* 0x003fea0003800000 */
.L_x_415:
[----:B------:R-:W-:Y:S01]  /*1c2f0*/  UPRMT UR8, UR13, 0x9910, URZ ;  /* 0x000099100d087896 */ /* 0x000fe2000800003f */
[----:B------:R1:W-:Y:S03]  /*1c300*/  @!P3 SYNCS.ARRIVE.TRANS64 RZ, [R12+URZ], R7 ;  /* 0x000000070cffb9a7 */ /* 0x0003e6000800003f */
[----:B------:R-:W-:-:S06]  /*1c310*/  UISETP.NE.AND UP0, UPT, UR8, 0x2, UPT ;  /* 0x000000020800788c */ /* 0x000fcc000bf05270 */
[----:B------:R-:W-:-:S13]  /*1c320*/  PLOP3.LUT P1, PT, PT, PT, UP0, 0x80, 0x0 ;  /* 0x000000000000781c */ /* 0x000fda0003f2f008 */
[----:B-1----:R-:W-:Y:S05]  /*1c330*/  @P1 BRA `(.L_x_398) ;  /* 0x0000000000041947 */ /* 0x002fea0003800000 */
[----:B------:R-:W-:Y:S01]  /*1c340*/  BPT.TRAP 0x1 ;  /* 0x000000040000795c */ /* 0x000fe20000300000 */
.L_x_398:
[----:B------:R-:W-:Y:S05]  /*1c350*/  @P0 BRA `(.L_x_399) ;  /* 0x0000000000040947 */ /* 0x000fea0003800000 */
[----:B------:R-:W-:Y:S01]  /*1c360*/  BPT.TRAP 0x1 ;  /* 0x000000040000795c */ /* 0x000fe20000300000 */
.L_x_399:
[--C-:B0-----:R-:W-:Y:S01]  /*1c370*/  IMAD R5, R4, 0xc000, R15.reuse ;  /* 0x0000c00004057824 */ /* 0x101fe200078e020f */
[----:B------:R-:W-:Y:S01]  /*1c380*/  R2UR UR34, R16 ;  /* 0x00000000102272ca */ /* 0x000fe200000e0000 */
[----:B------:R-:W-:Y:S01]  /*1c390*/  IMAD R15, R4, 0xb000, R15 ;  /* 0x0000b000040f7824 */ /* 0x000fe200078e020f */
[----:B------:R-:W-:Y:S01]  /*1c3a0*/  R2UR UR33, R12 ;  /* 0x000000000c2172ca */ /* 0x000fe200000e0000 */
[----:B------:R-:W-:Y:S01]  /*1c3b0*/  VIADD R2, R2, 0xffffffff ;  /* 0xffffffff02027836 */ /* 0x000fe20000000000 */
[----:B------:R-:W-:Y:S01]  /*1c3c0*/  R2UR UR24, R5 ;  /* 0x00000000051872ca */ /* 0x000fe200000e0000 */
[----:B------:R-:W-:Y:S01]  /*1c3d0*/  UIADD3 UR14, UP0, UR38, 0xf0, URZ ;  /* 0x000000f0260e7890 */ /* 0x000fe2000ff1e03f */
[----:B------:R-:W-:Y:S01]  /*1c3e0*/  R2UR UR8, R15 ;  /* 0x000000000f0872ca */ /* 0x000fe200000e0000 */
[----:B------:R-:W-:Y:S01]  /*1c3f0*/  UIADD3 UR40, UP1, UR38, 0x1f0, URZ ;  /* 0x000001f026287890 */ /* 0x000fe2000ff3e03f */
[----:B------:R-:W-:Y:S01]  /*1c400*/  R2UR UR36, R6 ;  /* 0x00000000062472ca */ /* 0x000fe200000e0000 */
[----:B------:R-:W-:Y:S01]  /*1c410*/  UIADD3.X UR15, URZ, UR39, URZ, UP0, !UPT ;  /* 0x000000273f0f7290 */ /* 0x000fe200087fe43f */
[----:B------:R-:W-:Y:S01]  /*1c420*/  R2UR UR35, R9 ;  /* 0x00000000092372ca */ /* 0x000fe200000e0000 */
[----:B------:R-:W-:Y:S01]  /*1c430*/  UIADD3.X UR41, URZ, UR39, URZ, UP1, !UPT ;  /* 0x000000273f297290 */ /* 0x000fe20008ffe43f */
[----:B------:R-:W-:Y:S01]  /*1c440*/  R2UR UR19, R14 ;  /* 0x000000000e1372ca */ /* 0x000fe200000e0000 */
[----:B------:R-:W-:Y:S01]  /*1c450*/  UIADD3 UR26, UR34, 0x80, URZ ;  /* 0x00000080221a7890 */ /* 0x000fe2000fffe03f */
[----:B------:R-:W-:Y:S01]  /*1c460*/  ISETP.GT.AND P2, PT, R2, 0x1, PT ;  /* 0x000000010200780c */ /* 0x000fe20003f44270 */
[----:B------:R-:W-:Y:S01]  /*1c470*/  VIADD R4, R4, 0x1 ;  /* 0x0000000104047836 */ /* 0x000fe20000000000 */
[----:B------:R-:W-:Y:S01]  /*1c480*/  UMOV UR22, 0x0 ;  /* 0x0000000000167882 */ /* 0x000fe20000000000 */
[----:B------:R-:W-:Y:S01]  /*1c490*/  UIADD3 UR32, UR24, 0x100, URZ ;  /* 0x0000010018207890 */ /* 0x000fe2000fffe03f */
[----:B------:R-:W-:Y:S01]  /*1c4a0*/  VIADD R16, R16, 0x100 ;  /* 0x0000010010107836 */ /* 0x000fe20000000000 */
[----:B------:R-:W-:Y:S01]  /*1c4b0*/  UIADD3 UR24, UR24, 0x6100, URZ ;  /* 0x0000610018187890 */ /* 0x000fe2000fffe03f */
[----:B------:R-:W-:Y:S01]  /*1c4c0*/  ISETP.NE.AND P1, PT, R4, 0x2, PT ;  /* 0x000000020400780c */ /* 0x000fe20003f25270 */
[----:B------:R-:W-:-:S02]  /*1c4d0*/  UIADD3 UR16, UR8, 0x18100, URZ ;  /* 0x0001810008107890 */ /* 0x000fc4000fffe03f */
[----:B------:R-:W-:Y:S01]  /*1c4e0*/  UIADD3 UR8, UR8, 0x1d900, URZ ;  /* 0x0001d90008087890 */ /* 0x000fe2000fffe03f */
[----:B------:R-:W-:Y:S01]  /*1c4f0*/  SEL R12, RZ, 0x1, P1 ;  /* 0x00000001ff0c7807 */ /* 0x000fe20000800000 */
[----:B------:R-:W-:Y:S01]  /*1c500*/  UMOV UR23, 0x10000000 ;  /* 0x1000000000177882 */ /* 0x000fe20000000000 */
[----:B------:R-:W-:Y:S01]  /*1c510*/  UMOV UR25, UR33 ;  /* 0x0000002100197c82 */ /* 0x000fe20008000000 */
[----:B------:R-:W-:Y:S01]  /*1c520*/  UMOV UR28, UR36 ;  /* 0x00000024001c7c82 */ /* 0x000fe20008000000 */
[----:B------:R-:W-:Y:S01]  /*1c530*/  UMOV UR27, UR35 ;  /* 0x00000023001b7c82 */ /* 0x000fe20008000000 */
[----:B------:R-:W-:Y:S01]  /*1c540*/  UMOV UR17, UR33 ;  /* 0x0000002100117c82 */ /* 0x000fe20008000000 */
[----:B------:R-:W-:Y:S01]  /*1c550*/  UMOV UR18, UR34 ;  /* 0x0000002200127c82 */ /* 0x000fe20008000000 */
[----:B------:R-:W-:Y:S01]  /*1c560*/  UMOV UR20, UR36 ;  /* 0x0000002400147c82 */ /* 0x000fe20008000000 */
[----:B------:R0:W-:Y:S01]  /*1c570*/  UTMALDG.3D [UR32], [UR14], desc[UR22] ;  /* 0x000016200e0075b4 */ /* 0x0001e20008011000 */
[----:B------:R-:W-:Y:S01]  /*1c580*/  UMOV UR9, UR33 ;  /* 0x0000002100097c82 */ /* 0x000fe20008000000 */
[----:B------:R-:W-:Y:S01]  /*1c590*/  UMOV UR11, UR19 ;  /* 0x00000013000b7c82 */ /* 0x000fe20008000000 */
[----:B------:R-:W-:Y:S01]  /*1c5a0*/  UMOV UR12, UR36 ;  /* 0x00000024000c7c82 */ /* 0x000fe20008000000 */
[----:B------:R-:W-:Y:S01]  /*1c5b0*/  UMOV UR10, UR26 ;  /* 0x0000001a000a7c82 */ /* 0x000fe20008000000 */
[----:B------:R-:W-:-:S02]  /*1c5c0*/  LOP3.LUT R3, R3, R12, RZ, 0x3c, !PT ;  /* 0x0000000c03037212 */ /* 0x000fc400078e3cff */
[----:B------:R-:W-:Y:S01]  /*1c5d0*/  SEL R4, R4, RZ, P1 ;  /* 0x000000ff04047207 */ /* 0x000fe20000800000 */
[----:B------:R0:W-:Y:S01]  /*1c5e0*/  UTMALDG.3D [UR24], [UR14], desc[UR22] ;  /* 0x000016180e0075b4 */ /* 0x0001e20008011000 */
[----:B------:R0:W-:Y:S01]  /*1c5f0*/  UTMALDG.3D [UR16], [UR40], desc[UR22] ;  /* 0x00001610280075b4 */ /* 0x0001e20008011000 */
[----:B------:R0:W-:Y:S02]  /*1c600*/  UTMALDG.3D [UR8], [UR40], desc[UR22] ;  /* 0x00001608280075b4 */ /* 0x0001e40008011000 */
[----:B0-----:R-:W-:Y:S05]  /*1c610*/  @P2 BRA `(.L_x_400) ;  /* 0xfffffffc00142947 */ /* 0x001fea000383ffff */
.L_x_396:
[----:B------:R-:W-:Y:S05]  /*1c620*/  BSYNC B1 ;  /* 0x0000000000017941 */ /* 0x000fea0003800000 */
.L_x_395:
[----:B------:R-:W2:Y:S01]  /*1c630*/  LDL.LU R18, [R1+0x1f8] ;  /* 0x0001f80001127983 */ /* 0x000ea20000300800 */
[----:B------:R-:W-:Y:S01]  /*1c640*/  LOP3.LUT P2, RZ, R11, 0xff, RZ, 0xc0, !PT ;  /* 0x000000ff0bff7812 */ /* 0x000fe2000784c0ff */
[C---:B------:R-:W-:Y:S01]  /*1c650*/  IMAD.IADD R0, R13.reuse, 0x1, R0 ;  /* 0x000000010d007824 */ /* 0x040fe200078e0200 */
[----:B------:R-:W-:Y:S01]  /*1c660*/  ULDC.64 UR8, c[0x0][0x650] ;  /* 0x0001940000087ab9 */ /* 0x000fe20000000a00 */
[----:B------:R-:W3:Y:S01]  /*1c670*/  LDL.LU R17, [R1+0x200] ;  /* 0x0002000001117983 */ /* 0x000ee20000300800 */
[----:B------:R-:W-:Y:S01]  /*1c680*/  BSSY B1, `(.L_x_401) ;  /* 0x000006f000017945 */ /* 0x000fe20003800000 */
[----:B------:R-:W-:Y:S01]  /*1c690*/  IMAD.MOV.U32 R5, RZ, RZ, -0x1 ;  /* 0xffffffffff057424 */ /* 0x000fe200078e00ff */
[----:B------:R-:W-:Y:S01]  /*1c6a0*/  ISETP.GT.U32.AND P1, PT, R0, 0x1, PT ;  /* 0x000000010000780c */ /* 0x000fe20003f24070 */
[----:B------:R-:W-:Y:S01]  /*1c6b0*/  IMAD.MOV.U32 R7, RZ, RZ, -0x1 ;  /* 0xffffffffff077424 */ /* 0x000fe200078e00ff */
[----:B------:R-:W-:Y:S01]  /*1c6c0*/  SHF.R.U32.HI R2, RZ, 0x1, R0 ;  /* 0x00000001ff027819 */ /* 0x000fe20000011600 */
[----:B------:R-:W-:Y:S01]  /*1c6d0*/  IMAD.MOV.U32 R6, RZ, RZ, -0x1 ;  /* 0xffffffffff067424 */ /* 0x000fe200078e00ff */
[----:B------:R-:W-:-:S02]  /*1c6e0*/  ISETP.LT.U32.AND P1, PT, R13, 0x2, P1 ;  /* 0x000000020d00780c */ /* 0x000fc40000f21070 */
[----:B------:R-:W-:Y:S01]  /*1c6f0*/  LOP3.LUT R2, R2, 0x1, RZ, 0xc0, !PT ;  /* 0x0000000102027812 */ /* 0x000fe200078ec0ff */
[----:B------:R-:W0:Y:S01]  /*1c700*/  @P2 S2R R4, SR_CgaCtaId ;  /* 0x0000000000042919 */ /* 0x000e220000008800 */
[----:B------:R-:W-:Y:S02]  /*1c710*/  @P2 MOV R3, 0x400 ;  /* 0x0000040000032802 */ /* 0x000fe40000000f00 */
[----:B------:R-:W-:Y:S02]  /*1c720*/  LOP3.LUT R0, R0, 0x1, RZ, 0xc0, !PT ;  /* 0x0000000100007812 */ /* 0x000fe400078ec0ff */
[----:B------:R-:W-:Y:S02]  /*1c730*/  PRMT R11, RZ, 0x7610, R11 ;  /* 0x00007610ff0b7816 */ /* 0x000fe4000000000b */
[----:B0-----:R-:W-:-:S04]  /*1c740*/  @P2 LEA R3, R4, R3, 0x18 ;  /* 0x0000000304032211 */ /* 0x001fc800078ec0ff */
[----:B------:R0:W-:Y:S01]  /*1c750*/  @P2 SYNCS.ARRIVE.TRANS64.A1T0 RZ, [R3+URZ+0x38], RZ ;  /* 0x000038ff03ff29a7 */ /* 0x0001e2000810003f */
[----:B------:R-:W-:-:S04]  /*1c760*/  ISETP.NE.U32.AND P2, PT, R2, 0x1, PT ;  /* 0x000000010200780c */ /* 0x000fc80003f45070 */
[----:B------:R-:W-:Y:S02]  /*1c770*/  ISETP.GT.U32.AND P2, PT, R13, 0x1, !P2 ;  /* 0x000000010d00780c */ /* 0x000fe40005744070 */
[----:B0-----:R-:W-:Y:S02]  /*1c780*/  SEL R3, RZ, 0x1, !P1 ;  /* 0x00000001ff037807 */ /* 0x001fe40004800000 */
[----:B------:R-:W-:-:S04]  /*1c790*/  SEL R2, RZ, 0x1, !P2 ;  /* 0x00000001ff027807 */ /* 0x000fc80005000000 */
[----:B------:R-:W-:Y:S02]  /*1c7a0*/  LOP3.LUT R8, R2, R8, R3, 0x96, !PT ;  /* 0x0000000802087212 */ /* 0x000fe400078e9603 */
[----:B------:R-:W-:Y:S02]  /*1c7b0*/  PRMT R2, RZ, 0x7610, R2 ;  /* 0x00007610ff027816 */ /* 0x000fe40000000002 */
[----:B---3--:R-:W-:-:S04]  /*1c7c0*/  IADD3 R17, P5, R17, UR30, RZ ;  /* 0x0000001e11117c10 */ /* 0x008fc8000ffbe0ff */
[----:B--2---:R-:W-:Y:S01]  /*1c7d0*/  IADD3.X R18, R18, UR7, RZ, P5, !PT ;  /* 0x0000000712127c10 */ /* 0x004fe2000affe4ff */
[----:B------:R0:W-:Y:S01]  /*1c7e0*/  STL [R1+0x200], R17 ;  /* 0x0002001101007387 */ /* 0x0001e20000100800 */
[----:B------:R-:W-:-:S03]  /*1c7f0*/  ISETP.GE.U32.AND P5, PT, R17, UR8, PT ;  /* 0x0000000811007c0c */ /* 0x000fc6000bfa6070 */
[----:B------:R0:W-:Y:S01]  /*1c800*/  STL [R1+0x1f8], R18 ;  /* 0x0001f81201007387 */ /* 0x0001e20000100800 */
[----:B------:R-:W-:-:S13]  /*1c810*/  ISETP.GE.U32.AND.EX P1, PT, R18, UR9, PT, P5 ;  /* 0x0000000912007c0c */ /* 0x000fda000bf26150 */
[----:B0-----:R-:W-:Y:S05]  /*1c820*/  @P1 BRA `(.L_x_402) ;  /* 0x0000000400501947 */ /* 0x001fea0003800000 */
[----:B------:R-:W-:Y:S01]  /*1c830*/  ULDC.64 UR8, c[0x0][0x628] ;  /* 0x00018a0000087ab9 */ /* 0x000fe20000000a00 */
[----:B------:R-:W0:Y:S01]  /*1c840*/  S2R R12, SR_CTAID.X ;  /* 0x00000000000c7919 */ /* 0x000e220000002500 */
[----:B------:R-:W-:Y:S01]  /*1c850*/  ISETP.NE.U32.AND P1, PT, RZ, UR8, PT ;  /* 0x00000008ff007c0c */ /* 0x000fe2000bf25070 */
[----:B------:R-:W-:Y:S01]  /*1c860*/  ULDC UR11, c[0x0][0x630] ;  /* 0x00018c00000b7ab9 */ /* 0x000fe20000000800 */
[----:B------:R-:W-:Y:S01]  /*1c870*/  IMAD.MOV.U32 R2, RZ, RZ, R17 ;  /* 0x000000ffff027224 */ /* 0x000fe200078e0011 */
[----:B------:R-:W1:Y:S01]  /*1c880*/  S2R R9, SR_CTAID.Y ;  /* 0x0000000000097919 */ /* 0x000e620000002600 */
[----:B------:R-:W-:Y:S01]  /*1c890*/  ISETP.NE.AND.EX P1, PT, RZ, UR9, PT, P1 ;  /* 0x00000009ff007c0c */ /* 0x000fe2000bf25310 */
[----:B------:R-:W-:-:S12]  /*1c8a0*/  IMAD.MOV.U32 R3, RZ, RZ, R18 ;  /* 0x000000ffff037224 */ /* 0x000fd800078e0012 */
[----:B------:R-:W-:Y:S05]  /*1c8b0*/  @!P1 BRA `(.L_x_403) ;  /* 0x0000000000289947 */ /* 0x000fea0003800000 */
[----:B------:R-:W-:Y:S02]  /*1c8c0*/  ULDC UR10, c[0x0][0x634] ;  /* 0x00018d00000a7ab9 */ /* 0x000fe40000000800 */
[----:B------:R-:W-:-:S05]  /*1c8d0*/  IADD3 R7, P1, R17, UR10, RZ ;  /* 0x0000000a11077c10 */ /* 0x000fca000ff3e0ff */
[----:B------:R-:W-:-:S04]  /*1c8e0*/  IMAD.X R15, RZ, RZ, R18, P1 ;  /* 0x000000ffff0f7224 */ /* 0x000fc800008e0612 */
[----:B------:R-:W-:-:S04]  /*1c8f0*/  IMAD.WIDE.U32 R4, R15, UR8, RZ ;  /* 0x000000080f047c25 */ /* 0x000fc8000f8e00ff */
[----:B------:R-:W-:-:S04]  /*1c900*/  IMAD.WIDE.U32 R4, P1, R7, UR9, R4 ;  /* 0x0000000907047c25 */ /* 0x000fc8000f820004 */
[----:B------:R-:W-:-:S04]  /*1c910*/  IMAD.WIDE.U32 R6, R7, UR8, RZ ;  /* 0x0000000807067c25 */ /* 0x000fc8000f8e00ff */
[----:B------:R-:W-:Y:S01]  /*1c920*/  IMAD.X R3, RZ, RZ, RZ, P1 ;  /* 0x000000ffff037224 */ /* 0x000fe200008e06ff */
[----:B------:R-:W-:Y:S01]  /*1c930*/  IADD3 RZ, P1, R7, R4, RZ ;  /* 0x0000000407ff7210 */ /* 0x000fe20007f3e0ff */
[----:B------:R-:W-:-:S04]  /*1c940*/  IMAD.MOV.U32 R2, RZ, RZ, R5 ;  /* 0x000000ffff027224 */ /* 0x000fc800078e0005 */
[----:B------:R-:W-:-:S08]  /*1c950*/  IMAD.WIDE.U32.X R2, R15, UR9, R2, P1 ;  /* 0x000000090f027c25 */ /* 0x000fd000088e0402 */
.L_x_403:
[--C-:B------:R-:W-:Y:S01]  /*1c960*/  SHF.R.U64 R6, R2, UR11, R3.reuse ;  /* 0x0000000b02067c19 */ /* 0x100fe20008001203 */
[----:B------:R-:W-:Y:S01]  /*1c970*/  ULDC.64 UR8, c[0x0][0x620] ;  /* 0x0001880000087ab9 */ /* 0x000fe20000000a00 */
[----:B------:R-:W-:Y:S01]  /*1c980*/  SHF.R.U32.HI R2, RZ, UR11, R3 ;  /* 0x0000000bff027c19 */ /* 0x000fe20008011603 */
[----:B------:R-:W-:Y:S01]  /*1c990*/  IMAD.MOV.U32 R3, RZ, RZ, R18 ;  /* 0x000000ffff037224 */ /* 0x000fe200078e0012 */
[----:B------:R-:W-:Y:S01]  /*1c9a0*/  IADD3 R5, P1, RZ, -R6, RZ ;  /* 0x80000006ff057210 */ /* 0x000fe20007f3e0ff */
[----:B------:R-:W2:Y:S01]  /*1c9b0*/  LDC R19, c[0x0][0x144] ;  /* 0x00005100ff137b82 */ /* 0x000ea20000000800 */
[----:B0-----:R-:W-:Y:S01]  /*1c9c0*/  I2FP.F32.U32 R7, R12 ;  /* 0x0000000c00077245 */ /* 0x001fe20000201000 */
[----:B------:R-:W-:Y:S01]  /*1c9d0*/  ULDC.64 UR14, c[0x0][0x640] ;  /* 0x00019000000e7ab9 */ /* 0x000fe20000000a00 */
[----:B------:R-:W-:Y:S01]  /*1c9e0*/  ULDC UR10, c[0x0][0x608] ;  /* 0x00018200000a7ab9 */ /* 0x000fe20000000800 */
[----:B------:R-:W-:Y:S01]  /*1c9f0*/  IMAD.X R2, RZ, RZ, ~R2, P1 ;  /* 0x000000ffff027224 */ /* 0x000fe200008e0e02 */
[----:B------:R-:W-:-:S03]  /*1ca00*/  ISETP.NE.U32.AND P1, PT, RZ, UR14, PT ;  /* 0x0000000eff007c0c */ /* 0x000fc6000bf25070 */
[----:B------:R-:W-:Y:S01]  /*1ca10*/  IMAD R4, R2, UR8, RZ ;  /* 0x0000000802047c24 */ /* 0x000fe2000f8e02ff */
[----:B------:R-:W0:Y:S01]  /*1ca20*/  LDC R16, c[0x0][0x148] ;  /* 0x00005200ff107b82 */ /* 0x000e220000000800 */
[----:B------:R-:W-:Y:S01]  /*1ca30*/  IMAD.MOV.U32 R2, RZ, RZ, R17 ;  /* 0x000000ffff027224 */ /* 0x000fe200078e0011 */
[----:B------:R-:W-:-:S03]  /*1ca40*/  ISETP.NE.AND.EX P1, PT, RZ, UR15, PT, P1 ;  /* 0x0000000fff007c0c */ /* 0x000fc6000bf25310 */
[----:B------:R-:W-:Y:S01]  /*1ca50*/  IMAD.WIDE.U32 R2, R5, UR8, R2 ;  /* 0x0000000805027c25 */ /* 0x000fe2000f8e0002 */
[----:B------:R-:W-:-:S03]  /*1ca60*/  ULDC UR8, c[0x0][0x150] ;  /* 0x0000540000087ab9 */ /* 0x000fc60000000800 */
[----:B------:R-:W-:Y:S02]  /*1ca70*/  IMAD R5, R5, UR9, R4 ;  /* 0x0000000905057c24 */ /* 0x000fe4000f8e0204 */
[----:B------:R-:W-:Y:S01]  /*1ca80*/  FMUL R4, R7, UR8 ;  /* 0x0000000807047c20 */ /* 0x000fe20008400000 */
[----:B------:R-:W-:Y:S01]  /*1ca90*/  ULDC UR8, c[0x0][0x618] ;  /* 0x0001860000087ab9 */ /* 0x000fe20000000800 */
[----:B------:R-:W-:Y:S01]  /*1caa0*/  ULDC UR9, c[0x0][0x154] ;  /* 0x0000550000097ab9 */ /* 0x000fe20000000800 */
[----:B------:R-:W-:-:S03]  /*1cab0*/  IMAD.IADD R3, R3, 0x1, R5 ;  /* 0x0000000103037824 */ /* 0x000fc600078e0205 */
[----:B------:R-:W3:Y:S02]  /*1cac0*/  F2I.U32.TRUNC.NTZ R4, R4 ;  /* 0x0000000400047305 */ /* 0x000ee4000020f000 */
[----:B------:R-:W-:Y:S02]  /*1cad0*/  SHF.R.U64 R7, R2, UR8, R3 ;  /* 0x0000000802077c19 */ /* 0x000fe40008001203 */
[----:B-1----:R-:W-:-:S05]  /*1cae0*/  I2FP.F32.U32 R2, R9 ;  /* 0x0000000900027245 */ /* 0x002fca0000201000 */
[----:B------:R-:W-:Y:S01]  /*1caf0*/  FMUL R5, R2, UR9 ;  /* 0x0000000902057c20 */ /* 0x000fe20008400000 */
[----:B------:R-:W-:Y:S01]  /*1cb00*/  SHF.R.U32.HI R2, RZ, UR8, R3 ;  /* 0x00000008ff027c19 */ /* 0x000fe20008011603 */
[----:B------:R-:W-:Y:S02]  /*1cb10*/  ULDC UR8, c[0x0][0x658] ;  /* 0x0001960000087ab9 */ /* 0x000fe40000000800 */
[----:B------:R1:W4:Y:S01]  /*1cb20*/  F2I.U32.TRUNC.NTZ R18, R5 ;  /* 0x0000000500127305 */ /* 0x000322000020f000 */
[----:B------:R-:W-:Y:S01]  /*1cb30*/  SHF.R.U64 R15, R7, UR10, R2 ;  /* 0x0000000a070f7c19 */ /* 0x000fe20008001202 */
[----:B---3--:R-:W-:Y:S01]  /*1cb40*/  IMAD.MOV R4, RZ, RZ, -R4 ;  /* 0x000000ffff047224 */ /* 0x008fe200078e0a04 */
[----:B------:R-:W-:-:S03]  /*1cb50*/  SHF.R.U32.HI R2, RZ, UR10, R2 ;  /* 0x0000000aff027c19 */ /* 0x000fc60008011602 */
[----:B--2---:R-:W-:Y:S01]  /*1cb60*/  IMAD R12, R19, R4, R12 ;  /* 0x00000004130c7224 */ /* 0x004fe200078e020c */
[--C-:B------:R-:W-:Y:S02]  /*1cb70*/  SHF.R.U64 R14, R15, UR8, R2.reuse ;  /* 0x000000080f0e7c19 */ /* 0x100fe40008001202 */
[----:B------:R-:W-:-:S03]  /*1cb80*/  SHF.R.U32.HI R17, RZ, UR8, R2 ;  /* 0x00000008ff117c19 */ /* 0x000fc60008011602 */
[----:B------:R-:W-:Y:S02]  /*1cb90*/  IMAD.MOV.U32 R2, RZ, RZ, R14 ;  /* 0x000000ffff027224 */ /* 0x000fe400078e000e */
[----:B------:R-:W-:Y:S01]  /*1cba0*/  IMAD.MOV.U32 R3, RZ, RZ, R17 ;  /* 0x000000ffff037224 */ /* 0x000fe200078e0011 */
[----:B01--4-:R-:W-:Y:S06]  /*1cbb0*/  @!P1 BRA `(.L_x_404) ;  /* 0x0000000000289947 */ /* 0x013fec0003800000 */
[----:B------:R-:W-:Y:S02]  /*1cbc0*/  ULDC UR8, c[0x0][0x64c] ;  /* 0x0001930000087ab9 */ /* 0x000fe40000000800 */
[----:B------:R-:W-:-:S05]  /*1cbd0*/  IADD3 R3, P1, R14, UR8, RZ ;  /* 0x000000080e037c10 */ /* 0x000fca000ff3e0ff */
[----:B------:R-:W-:-:S04]  /*1cbe0*/  IMAD.X R17, RZ, RZ, R17, P1 ;  /* 0x000000ffff117224 */ /* 0x000fc800008e0611 */
[----:B------:R-:W-:-:S04]  /*1cbf0*/  IMAD.WIDE.U32 R4, R17, UR14, RZ ;  /* 0x0000000e11047c25 */ /* 0x000fc8000f8e00ff */
[----:B------:R-:W-:-:S04]  /*1cc00*/  IMAD.WIDE.U32 R4, P1, R3, UR15, R4 ;  /* 0x0000000f03047c25 */ /* 0x000fc8000f820004 */
[----:B------:R-:W-:-:S04]  /*1cc10*/  IMAD.WIDE.U32 R2, R3, UR14, RZ ;  /* 0x0000000e03027c25 */ /* 0x000fc8000f8e00ff */
[----:B------:R-:W-:Y:S01]  /*1cc20*/  IMAD.MOV.U32 R2, RZ, RZ, R5 ;  /* 0x000000ffff027224 */ /* 0x000fe200078e0005 */
[----:B------:R-:W-:Y:S01]  /*1cc30*/  IADD3 RZ, P2, R3, R4, RZ ;  /* 0x0000000403ff7210 */ /* 0x000fe20007f5e0ff */
[----:B------:R-:W-:-:S04]  /*1cc40*/  IMAD.X R3, RZ, RZ, RZ, P1 ;  /* 0x000000ffff037224 */ /* 0x000fc800008e06ff */
[----:B------:R-:W-:-:S08]  /*1cc50*/  IMAD.WIDE.U32.X R2, R17, UR15, R2, P2 ;  /* 0x0000000f11027c25 */ /* 0x000fd000090e0402 */
.L_x_404:
[----:B------:R-:W-:Y:S01]  /*1cc60*/  ULDC UR8, c[0x0][0x648] ;  /* 0x0001920000087ab9 */ /* 0x000fe20000000800 */
[----:B------:R-:W-:Y:S01]  /*1cc70*/  LOP3.LUT R15, R15, UR6, RZ, 0xc0, !PT ;  /* 0x000000060f0f7c12 */ /* 0x000fe2000f8ec0ff */
[----:B------:R-:W-:Y:S01]  /*1cc80*/  IMAD.MOV R18, RZ, RZ, -R18 ;  /* 0x000000ffff127224 */ /* 0x000fe200078e0a12 */
[----:B------:R-:W-:Y:S01]  /*1cc90*/  SHF.R.U64 R2, R2, UR8, R3 ;  /* 0x0000000802027c19 */ /* 0x000fe20008001203 */
[----:B------:R-:W-:Y:S01]  /*1cca0*/  ULDC UR8, c[0x0][0x638] ;  /* 0x00018e0000087ab9 */ /* 0x000fe20000000800 */
[----:B------:R-:W-:Y:S01]  /*1ccb0*/  LOP3.LUT R5, R7, UR4, RZ, 0xc0, !PT ;  /* 0x0000000407057c12 */ /* 0x000fe2000f8ec0ff */
[----:B------:R-:W-:Y:S01]  /*1ccc0*/  @P4 IMAD R12, R16, R18, R9 ;  /* 0x00000012100c4224 */ /* 0x000fe200078e0209 */
[----:B------:R-:W-:Y:S01]  /*1ccd0*/  ULDC UR9, c[0x0][0x610] ;  /* 0x0001840000097ab9 */ /* 0x000fe20000000800 */
[----:B------:R-:W-:Y:S02]  /*1cce0*/  IMAD.MOV R3, RZ, RZ, -R2 ;  /* 0x000000ffff037224 */ /* 0x000fe400078e0a02 */
[----:B------:R-:W-:-:S02]  /*1ccf0*/  IMAD R15, R2, UR5, R15 ;  /* 0x00000005020f7c24 */ /* 0x000fc4000f8e020f */
[----:B------:R-:W-:Y:S01]  /*1cd00*/  IMAD R14, R3, UR8, R14 ;  /* 0x00000008030e7c24 */ /* 0x000fe2000f8e020e */
[----:B------:R-:W-:Y:S01]  /*1cd10*/  ULDC UR8, c[0x0][0x600] ;  /* 0x0001800000087ab9 */ /* 0x000fe20000000800 */
[----:B------:R-:W-:Y:S02]  /*1cd20*/  IMAD R12, R15, UR9, R12 ;  /* 0x000000090f0c7c24 */ /* 0x000fe4000f8e020c */
[----:B------:R-:W-:Y:S02]  /*1cd30*/  IMAD R5, R14, UR8, R5 ;  /* 0x000000080e057c24 */ /* 0x000fe4000f8e0205 */
[----:B------:R-:W-:-:S03]  /*1cd40*/  IMAD.MOV.U32 R2, RZ, RZ, 0x1 ;  /* 0x00000001ff027424 */ /* 0x000fc600078e00ff */
[----:B------:R-:W-:Y:S02]  /*1cd50*/  SEL R7, R5, R12, !P4 ;  /* 0x0000000c05077207 */ /* 0x000fe40006000000 */
[----:B------:R-:W-:-:S07]  /*1cd60*/  SEL R5, R12, R5, !P4 ;  /* 0x000000050c057207 */ /* 0x000fce0006000000 */
.L_x_402:
[----:B------:R-:W-:Y:S05]  /*1cd70*/  BSYNC B1 ;  /* 0x0000000000017941 */ /* 0x000fea0003800000 */
.L_x_401:
[----:B------:R-:W-:-:S13]  /*1cd80*/  LOP3.LUT P1, RZ, R2, 0xff, RZ, 0xc0, !PT ;  /* 0x000000ff02ff7812 */ /* 0x000fda000782c0ff */
[----:B------:R-:W-:Y:S05]  /*1cd90*/  @P1 BRA `(.L_x_405) ;  /* 0xfffffff400001947 */ /* 0x000fea000383ffff */
[----:B------:R-:W-:Y:S05]  /*1cda0*/  BSYNC B0 ;  /* 0x0000000000007941 */ /* 0x000fea0003800000 */
.L_x_393:
[----:B------:R-:W-:-:S03]  /*1cdb0*/  UMOV UR8, 0xffffffff ;  /* 0xffffffff00087882 */ /* 0x000fc60000000000 */
[----:B------:R-:W-:Y:S05]  /*1cdc0*/  BRA.DIV UR8, `(.L_x_406) ;  /* 0x0000000208e87947 */ /* 0x000fea000b800000 */
[----:B------:R-:W-:-:S13]  /*1cdd0*/  ELECT P0, URZ, PT ;  /* 0x00000000003f782f */ /* 0x000fda0003800000 */
.L_x_418:
[----:B------:R-:W-:Y:S04]  /*1cde0*/  BSSY B0, `(.L_x_407) ;  /* 0x000001c000007945 */ /* 0x000fe80003800000 */
[----:B------:R-:W-:Y:S05]  /*1cdf0*/  @!P0 BRA `(.L_x_408) ;  /* 0x0000000000688947 */ /* 0x000fea0003800000 */
[----:B------:R-:W2:Y:S02]  /*1ce00*/  LDL R2, [R1+0x1f4] ;  /* 0x0001f40001027983 */ /* 0x000ea40000100800 */
[----:B--2---:R-:W-:-:S13]  /*1ce10*/  R2UR UR8, R2 ;  /* 0x00000000020872ca */ /* 0x004fda00000e0000 */
[----:B------:R-:W-:-:S04]  /*1ce20*/  ULOP3.LUT UR8, UR8, 0x2, URZ, 0xfc, !UPT ;  /* 0x0000000208087892 */ /* 0x000fc8000f8efc3f */
[----:B------:R-:W-:-:S06]  /*1ce30*/  UISETP.NE.AND UP0, UPT, UR8, 0x3, UPT ;  /* 0x000000030800788c */ /* 0x000fcc000bf05270 */
[----:B------:R-:W-:-:S13]  /*1ce40*/  PLOP3.LUT P0, PT, PT, PT, UP0, 0x80, 0x0 ;  /* 0x000000000000781c */ /* 0x000fda0003f0f008 */
[----:B------:R-:W-:Y:S05]  /*1ce50*/  @!P0 BRA `(.L_x_409) ;  /* 0x0000000000048947 */ /* 0x000fea0003800000 */
[----:B------:R-:W-:Y:S01]  /*1ce60*/  BPT.TRAP 0x1 ;  /* 0x000000040000795c */ /* 0x000fe20000300000 */
.L_x_409:
[----:B------:R-:W0:Y:S01]  /*1ce70*/  S2R R3, SR_CgaCtaId ;  /* 0x0000000000037919 */ /* 0x000e220000008800 */
[----:B------:R-:W-:-:S04]  /*1ce80*/  MOV R2, 0x400 ;  /* 0x0000040000027802 */ /* 0x000fc80000000f00 */
[----:B0-----:R-:W-:Y:S02]  /*1ce90*/  LEA R3, R3, R2, 0x18 ;  /* 0x0000000203037211 */ /* 0x001fe400078ec0ff */
[----:B------:R-:W-:-:S03]  /*1cea0*/  SHF.L.U32 R2, R8, 0x1f, RZ ;  /* 0x0000001f08027819 */ /* 0x000fc600000006ff */
[----:B------:R-:W-:-:S04]  /*1ceb0*/  VIADD R3, R3, 0x10 ;  /* 0x0000001003037836 */ /* 0x000fc80000000000 */
[C---:B------:R-:W-:Y:S02]  /*1cec0*/  IMAD R7, R0.reuse, 0x8, R3 ;  /* 0x0000000800077824 */ /* 0x040fe400078e0203 */
[----:B------:R-:W-:Y:S02]  /*1ced0*/  VIADD R0, R0, 0x1 ;  /* 0x0000000100007836 */ /* 0x000fe40000000000 */
[----:B------:R-:W0:Y:S03]  /*1cee0*/  SYNCS.PHASECHK.TRANS64.TRYWAIT P0, [R7+URZ], R2 ;  /* 0x00000002070075a7 */ /* 0x000e26000800017f */
[----:B------:R-:W-:-:S04]  /*1cef0*/  ISETP.NE.AND P1, PT, R0, 0x2, PT ;  /* 0x000000020000780c */ /* 0x000fc80003f25270 */
[----:B------:R-:W-:Y:S02]  /*1cf00*/  SEL R5, RZ, 0x1, P1 ;  /* 0x00000001ff057807 */ /* 0x000fe40000800000 */
[----:B------:R-:W-:Y:S02]  /*1cf10*/  SEL R0, R0, RZ, P1 ;  /* 0x000000ff00007207 */ /* 0x000fe40000800000 */
[----:B------:R-:W-:Y:S01]  /*1cf20*/  LOP3.LUT R5, R8, R5, RZ, 0x3c, !PT ;  /* 0x0000000508057212 */ /* 0x000fe200078e3cff */
[----:B0-----:R-:W-:Y:S06]  /*1cf30*/  @!P0 BRA `(.L_x_410) ;  /* 0x0000000000b08947 */ /* 0x001fec0003800000 */
.L_x_419:
[----:B------:R-:W-:Y:S01]  /*1cf40*/  IMAD R3, R0, 0x8, R3 ;  /* 0x0000000800037824 */ /* 0x000fe200078e0203 */
[----:B------:R-:W-:-:S07]  /*1cf50*/  SHF.L.U32 R0, R5, 0x1f, RZ ;  /* 0x0000001f05007819 */ /* 0x000fce00000006ff */
.L_x_411:
[----:B-1----:R1:W2:Y:S02]  /*1cf60*/  SYNCS.PHASECHK.TRANS64.TRYWAIT P0, [R3+URZ], R0 ;  /* 0x00000000030075a7 */ /* 0x0022a4000800017f */
[----:B--2---:R-:W-:Y:S05]  /*1cf70*/  @!P0 NANOSLEEP.SYNCS 0x989680 ;  /* 0x009896800000895d */ /* 0x004fea0003900000 */
[----:B------:R-:W2:Y:S02]  /*1cf80*/  @!P0 SYNCS.PHASECHK.TRANS64 P0, [R3+URZ], R0 ;  /* 0x00000000030085a7 */ /* 0x000ea4000800007f */
[----:B--2---:R-:W-:Y:S05]  /*1cf90*/  @!P0 BRA `(.L_x_411) ;  /* 0xfffffffc00f08947 */ /* 0x004fea000383ffff */
.L_x_408:
[----:B------:R-:W-:Y:S05]  /*1cfa0*/  BSYNC B0 ;  /* 0x0000000000007941 */ /* 0x000fea0003800000 */
.L_x_407:
[----:B------:R-:W-:Y:S05]  /*1cfb0*/  EXIT ;  /* 0x000000000000794d */ /* 0x000fea0003800000 */
.L_x_17:
[----:B-1----:R-:W-:-:S04]  /*1cfc0*/  IMAD.U32 R3, RZ, RZ, UR5 ;  /* 0x00000005ff037e24 */ /* 0x002fc8000f8e00ff */
[----:B------:R1:W3:Y:S03]  /*1cfd0*/  SYNCS.PHASECHK.TRANS64.TRYWAIT P0, [R3+URZ], R0 ;  /* 0x00000000030075a7 */ /* 0x0002e6000800017f */
[----:B---3--:R-:W-:Y:S05]  /*1cfe0*/  @!P0 NANOSLEEP.SYNCS 0x989680 ;  /* 0x009896800000895d */ /* 0x008fea0003900000 */
[----:B------:R-:W3:Y:S02]  /*1cff0*/  @!P0 SYNCS.PHASECHK.TRANS64 P0, [R3+URZ], R0 ;  /* 0x00000000030085a7 */ /* 0x000ee4000800007f */
[----:B---3--:R-:W-:Y:S05]  /*1d000*/  @!P0 BRA `(.L_x_17) ;  /* 0xfffffffc00ec8947 */ /* 0x008fea000383ffff */
[----:B------:R-:W-:Y:S05]  /*1d010*/  BRA `(.L_x_16) ;  /* 0xfffffe5000b07947 */ /* 0x000fea000383ffff */
.L_x_23:
[----:B-----5:R4:W-:Y:S02]  /*1d020*/  STL [R1+0x218], R0 ;  /* 0x0002180001007387 */ /* 0x0209e40000100800 */
[----:B----4-:R-:W-:-:S04]  /*1d030*/  IMAD.U32 R0, RZ, RZ, UR8 ;  /* 0x00000008ff007e24 */ /* 0x010fc8000f8e00ff */
[----:B------:R4:W0:Y:S03]  /*1d040*/  SYNCS.PHASECHK.TRANS64.TRYWAIT P0, [R0+URZ], R229 ;  /* 0x000000e5000075a7 */ /* 0x000826000800017f */
[----:B0-----:R-:W-:Y:S05]  /*1d050*/  @!P0 NANOSLEEP.SYNCS 0x989680 ;  /* 0x009896800000895d */ /* 0x001fea0003900000 */
[----:B------:R4:W0:Y:S02]  /*1d060*/  @!P0 SYNCS.PHASECHK.TRANS64 P0, [R0+URZ], R229 ;  /* 0x000000e5000085a7 */ /* 0x000824000800007f */
[----:B----4-:R4:W5:Y:S02]  /*1d070*/  LDL.LU R0, [R1+0x218] ;  /* 0x0002180001007983 */ /* 0x0109640000300800 */
[----:B0---4-:R-:W-:Y:S05]  /*1d080*/  @!P0 BRA `(.L_x_23) ;  /* 0xfffffffc00e48947 */ /* 0x011fea000383ffff */
[----:B------:R-:W-:Y:S05]  /*1d090*/  BRA `(.L_x_22) ;  /* 0xfffffe9c00f47947 */ /* 0x000fea000383ffff */
.L_x_394:
[----:B------:R-:W-:Y:S01]  /*1d0a0*/  BSSY B1, `(.L_x_412) ;  /* 0x0000006000017945 */ /* 0x000fe20003800000 */
[----:B------:R-:W-:-:S07]  /*1d0b0*/  IMAD.MOV.U32 R2, RZ, RZ, -0x1 ;  /* 0xffffffffff027424 */ /* 0x000fce00078e00ff */
[----:B------:R-:W-:Y:S05]  /*1d0c0*/  WARPSYNC.COLLECTIVE R2, `(.L_x_413) ;  /* 0x00000000020c7348 */ /* 0x000fea0003c00000 */
[----:B------:R-:W-:Y:S02]  /*1d0d0*/  ELECT P1, UR62, PT ;  /* 0x00000000003e782f */ /* 0x000fe40003820000 */
[----:B------:R-:W-:Y:S01]  /*1d0e0*/  MOV R2, UR62 ;  /* 0x0000003e00027c02 */ /* 0x000fe20008000f00 */
[----:B------:R-:W-:Y:S10]  /*1d0f0*/  ENDCOLLECTIVE ;  /* 0x000000000000791b */ /* 0x000ff40003800000 */
.L_x_413:
[----:B------:R-:W-:Y:S05]  /*1d100*/  BSYNC B1 ;  /* 0x0000000000017941 */ /* 0x000fea0003800000 */
.L_x_412:
[----:B------:R-:W-:Y:S05]  /*1d110*/  BRA `(.L_x_414) ;  /* 0xfffffff0002c7947 */ /* 0x000fea000383ffff */
.L_x_397:
[----:B0-----:R0:W1:Y:S02]  /*1d120*/  SYNCS.PHASECHK.TRANS64.TRYWAIT P1, [R12+URZ+0x10], R5 ;  /* 0x000010050c0075a7 */ /* 0x001064000802017f */
[----:B-1----:R-:W-:Y:S05]  /*1d130*/  @!P1 NANOSLEEP.SYNCS 0x989680 ;  /* 0x009896800000995d */ /* 0x002fea0003900000 */
[----:B------:R-:W1:Y:S02]  /*1d140*/  @!P1 SYNCS.PHASECHK.TRANS64 P1, [R12+URZ+0x10], R5 ;  /* 0x000010050c0095a7 */ /* 0x000e64000802007f */
[----:B-1----:R-:W-:Y:S05]  /*1d150*/  @!P1 BRA `(.L_x_397) ;  /* 0xfffffffc00f09947 */ /* 0x002fea000383ffff */
[----:B------:R-:W-:Y:S05]  /*1d160*/  BRA `(.L_x_415) ;  /* 0xfffffff000607947 */ /* 0x000fea000383ffff */
.L_x_406:
[----:B------:R-:W-:Y:S01]  /*1d170*/  BSSY B0, `(.L_x_416) ;  /* 0x0000006000007945 */ /* 0x000fe20003800000 */
[----:B------:R-:W-:-:S07]  /*1d180*/  IMAD.MOV.U32 R2, RZ, RZ, -0x1 ;  /* 0xffffffffff027424 */ /* 0x000fce00078e00ff */
[----:B------:R-:W-:Y:S05]  /*1d190*/  WARPSYNC.COLLECTIVE R2, `(.L_x_417) ;  /* 0x00000000020c7348 */ /* 0x000fea0003c00000 */
[----:B------:R-:W-:Y:S02]  /*1d1a0*/  ELECT P1, UR62, PT ;  /* 0x00000000003e782f */ /* 0x000fe40003820000 */
[----:B------:R-:W-:Y:S01]  /*1d1b0*/  MOV R2, UR62 ;  /* 0x0000003e00027c02 */ /* 0x000fe20008000f00 */
[----:B------:R-:W-:Y:S10]  /*1d1c0*/  ENDCOLLECTIVE ;  /* 0x000000000000791b */ /* 0x000ff40003800000 */
.L_x_417:
[----:B------:R-:W-:Y:S05]  /*1d1d0*/  BSYNC B0 ;  /* 0x0000000000007941 */ /* 0x000fea0003800000 */
.L_x_416:
[----:B------:R-:W-:Y:S01]  /*1d1e0*/  PLOP3.LUT P0, PT, P1, PT, PT, 0x80, 0x0 ;  /* 0x000000000000781c */ /* 0x000fe20000f0f070 */
[----:B------:R-:W-:-:S12]  /*1d1f0*/  BRA `(.L_x_418) ;  /* 0xfffffff800f87947 */ /* 0x000fd8000383ffff */
.L_x_410:
[----:B0-----:R0:W1:Y:S02]  /*1d200*/  SYNCS.PHASECHK.TRANS64.TRYWAIT P0, [R7+URZ], R2 ;  /* 0x00000002070075a7 */ /* 0x001064000800017f */
[----:B-1----:R-:W-:Y:S05]  /*1d210*/  @!P0 NANOSLEEP.SYNCS 0x989680 ;  /* 0x009896800000895d */ /* 0x002fea0003900000 */
[----:B------:R-:W1:Y:S02]  /*1d220*/  @!P0 SYNCS.PHASECHK.TRANS64 P0, [R7+URZ], R2 ;  /* 0x00000002070085a7 */ /* 0x000e64000800007f */
[----:B-1----:R-:W-:Y:S05]  /*1d230*/  @!P0 BRA `(.L_x_410) ;  /* 0xfffffffc00f08947 */ /* 0x002fea000383ffff */
[----:B------:R-:W-:Y:S05]  /*1d240*/  BRA `(.L_x_419) ;  /* 0xfffffffc003c7947 */ /* 0x000fea000383ffff */
.L_x_420:
[----:B------:R-:W-:-:S00]  /*1d250*/  BRA `(.L_x_420) ;  /* 0xfffffffc00fc7947 */ /* 0x000fc0000383ffff */
[----:B------:R-:W-:-:S00]  /*1d260*/  NOP ;  /* 0x0000000000007918 */ /* 0x000fc00000000000 */
        /* <DEDUP_REMOVED lines=9> */
.L_x_421:


//--------------------- .nv.shared._ZN7cutlass13device_kernelINS_4gemm6kernel13GemmUniversalIN4cute5tupleIJiiiiEEENS1_10collective13CollectiveMmaINS1_37MainloopSm90TmaGmmaWarpSpecializedFP8ILi2ENS5_IJNS4_1CILi1EEESB_SB_EEENS1_35KernelTmaWarpSpecializedCooperativeEEENS5_IJNSA_ILi192EEENSA_ILi176EEENSA_ILi256EEEEEENS_12float_e4m3_tENS5_IJlSB_lEEESJ_SK_NS4_8TiledMMAINS4_8MMA_AtomIJNS4_4SM904GMMA30MMA_64x16x32_F32E4M3E4M3_SS_TNILNSO_7ScaleInE1ELSQ_1EEEEEENS4_6LayoutINS5_IJNSA_ILi2EEESB_SB_EEENS5_IJSB_NSA_ILi0EEESW_EEEEENS5_IJNS4_10UnderscoreESZ_SZ_EEEEENS4_13SM90_TMA_LOADENS4_14ComposedLayoutINS4_7SwizzleILi3ELi4ELi3EEENS4_18smem_ptr_flag_bitsILi8EEENST_INS5_IJNSA_ILi8EEENSA_ILi128EEEEEENS5_IJS19_SB_EEEEEEEvNS4_8identityES12_S1D_vS1E_EENS_8epilogue10collective6detail29Sm90TmaWarpSpecializedAdapterINS1H_15DefaultEpilogueISJ_SK_SK_NS1G_6thread17LinearCombinationISJ_Li1EffLNS1L_9ScaleType4KindE0ELNS_15FloatRoundStyleE2ESJ_EENS1_15EpilogueDefaultEEEEEvvEEEEvNT_6ParamsE --------------------------
	.section	.nv.shared._ZN7cutlass13device_kernelINS_4gemm6kernel13GemmUniversalIN4cute5tupleIJiiiiEEENS1_10collective13CollectiveMmaINS1_37MainloopSm90TmaGmmaWarpSpecializedFP8ILi2ENS5_IJNS4_1CILi1EEESB_SB_EEENS1_35KernelTmaWarpSpecializedCooperativeEEENS5_IJNSA_ILi192EEENSA_ILi176EEENSA_ILi256EEEEEENS_12float_e4m3_tENS5_IJlSB_lEEESJ_SK_NS4_8TiledMMAINS4_8MMA_AtomIJNS4_4SM904GMMA30MMA_64x16x32_F32E4M3E4M3_SS_TNILNSO_7ScaleInE1ELSQ_1EEEEEENS4_6LayoutINS5_IJNSA_ILi2EEESB_SB_EEENS5_IJSB_NSA_ILi0EEESW_EEEEENS5_IJNS4_10UnderscoreESZ_SZ_EEEEENS4_13SM90_TMA_LOADENS4_14ComposedLayoutINS4_7SwizzleILi3ELi4ELi3EEENS4_18smem_ptr_flag_bitsILi8EEENST_INS5_IJNSA_ILi8EEENSA_ILi128EEEEEENS5_IJS19_SB_EEEEEEEvNS4_8identityES12_S1D_vS1E_EENS_8epilogue10collective6detail29Sm90TmaWarpSpecializedAdapterINS1H_15DefaultEpilogueISJ_SK_SK_NS1G_6thread17LinearCombinationISJ_Li1EffLNS1L_9ScaleType4KindE0ELNS_15FloatRoundStyleE2ESJ_EENS1_15EpilogueDefaultEEEEEvvEEEEvNT_6ParamsE,"aw",@nobits
	.sectionflags	@""
	.align	16
	.zero		1024


//--------------------- .nv.shared.reserved.0     --------------------------
	.section	.nv.shared.reserved.0,"aw",@nobits
	.weak		__nv_reservedSMEM_offset_0_alias
	.size		__nv_reservedSMEM_offset_0_alias, 0, 0
	.other		__nv_reservedSMEM_offset_0_alias,@"STO_CUDA_RESERVED_SHARED STV_DEFAULT"
__nv_reservedSMEM_offset_0_alias:
	.zero		0


//--------------------- .nv.global                --------------------------
	.section	.nv.global,"aw",@nobits
.nv.global:
	.type		_ZN40_INTERNAL_cb27d97d_4_k_cu_16dc703a_169344cute1_E,@object
	.size		_ZN40_INTERNAL_cb27d97d_4_k_cu_16dc703a_169344cute1_E,(_ZN40_INTERNAL_cb27d97d_4_k_cu_16dc703a_169344cuda3std3__45__cpo6cbeginE - _ZN40_INTERNAL_cb27d97d_4_k_cu_16dc703a_169344cute1_E)
_ZN40_INTERNAL_cb27d97d_4_k_cu_16dc703a_169344cute1_E:
	.zero		1
	.type		_ZN40_INTERNAL_cb27d97d_4_k_cu_16dc703a_169344cuda3std3__45__cpo6cbeginE,@object
	.size		_ZN40_INTERNAL_cb27d97d_4_k_cu_16dc703a_169344cuda3std3__45__cpo6cbeginE,(_ZN40_INTERNAL_cb27d97d_4_k_cu_16dc703a_169344cuda3std3__48in_placeE - _ZN40_INTERNAL_cb27d97d_4_k_cu_16dc703a_169344cuda3std3__45__cpo6cbeginE)
_ZN40_INTERNAL_cb27d97d_4_k_cu_16dc703a_169344cuda3std3__45__cpo6cbeginE:
	.zero		1
	.type		_ZN40_INTERNAL_cb27d97d_4_k_cu_16dc703a_169344cuda3std3__48in_placeE,@object
	.size		_ZN40_INTERNAL_cb27d97d_4_k_cu_16dc703a_169344cuda3std3__48in_placeE,(_ZN40_INTERNAL_cb27d97d_4_k_cu_16dc703a_169344cuda3std6ranges3__45__cpo9iter_moveE - _ZN40_INTERNAL_cb27d97d_4_k_cu_16dc703a_169344cuda3std3__48in_placeE)
_ZN40_INTERNAL_cb27d97d_4_k_cu_16dc703a_169344cuda3std3__48in_placeE:
	.zero		1
	.type		_ZN40_INTERNAL_cb27d97d_4_k_cu_16dc703a_169344cuda3std6ranges3__45__cpo9iter_moveE,@object
	.size		_ZN40_INTERNAL_cb27d97d_4_k_cu_16dc703a_169344cuda3std6ranges3__45__cpo9iter_moveE,(_ZN40_INTERNAL_cb27d97d_4_k_cu_16dc703a_169344cuda3std3__45__cpo5beginE - _ZN40_INTERNAL_cb27d97d_4_k_cu_16dc703a_169344cuda3std6ranges3__45__cpo9iter_moveE)
_ZN40_INTERNAL_cb27d97d_4_k_cu_16dc703a_169344cuda3std6ranges3__45__cpo9iter_moveE:
	.zero		1
	.type		_ZN40_INTERNAL_cb27d97d_4_k_cu_16dc703a_169344cuda3std3__45__cpo5beginE,@object
	.size		_ZN40_INTERNAL_cb27d97d_4_k_cu_16dc703a_169344cuda3std3__45__cpo5beginE,(_ZN40_INTERNAL_cb27d97d_4_k_cu_16dc703a_169344cuda3std3__442_GLOBAL__N__cb27d97d_4_k_cu_16dc703a_169346ignoreE - _ZN40_INTERNAL_cb27d97d_4_k_cu_16dc703a_169344cuda3std3__45__cpo5beginE)
_ZN40_INTERNAL_cb27d97d_4_k_cu_16dc703a_169344cuda3std3__45__cpo5beginE:
	.zero		1
	.type		_ZN40_INTERNAL_cb27d97d_4_k_cu_16dc703a_169344cuda3std3__442_GLOBAL__N__cb27d97d_4_k_cu_16dc703a_169346ignoreE,@object
	.size		_ZN40_INTERNAL_cb27d97d_4_k_cu_16dc703a_169344cuda3std3__442_GLOBAL__N__cb27d97d_4_k_cu_16dc703a_169346ignoreE,(_ZN40_INTERNAL_cb27d97d_4_k_cu_16dc703a_169344cute7productE - _ZN40_INTERNAL_cb27d97d_4_k_cu_16dc703a_169344cuda3std3__442_GLOBAL__N__cb27d97d_4_k_cu_16dc703a_169346ignoreE)
_ZN40_INTERNAL_cb27d97d_4_k_cu_16dc703a_169344cuda3std3__442_GLOBAL__N__cb27d97d_4_k_cu_16dc703a_169346ignoreE:
	.zero		1
	.type		_ZN40_INTERNAL_cb27d97d_4_k_cu_16dc703a_169344cute7productE,@object
	.size		_ZN40_INTERNAL_cb27d97d_4_k_cu_16dc703a_169344cute7productE,(_ZN40_INTERNAL_cb27d97d_4_k_cu_16dc703a_169344cuda3std3__45__cpo3endE - _ZN40_INTERNAL_cb27d97d_4_k_cu_16dc703a_169344cute7productE)
_ZN40_INTERNAL_cb27d97d_4_k_cu_16dc703a_169344cute7productE:
	.zero		1
	.type		_ZN40_INTERNAL_cb27d97d_4_k_cu_16dc703a_169344cuda3std3__45__cpo3endE,@object
	.size		_ZN40_INTERNAL_cb27d97d_4_k_cu_16dc703a_169344cuda3std3__45__cpo3endE,(_ZN40_INTERNAL_cb27d97d_4_k_cu_16dc703a_169344cuda3std3__419piecewise_constructE - _ZN40_INTERNAL_cb27d97d_4_k_cu_16dc703a_169344cuda3std3__45__cpo3endE)
_ZN40_INTERNAL_cb27d97d_4_k_cu_16dc703a_169344cuda3std3__45__cpo3endE:
	.zero		1
	.type		_ZN40_INTERNAL_cb27d97d_4_k_cu_16dc703a_169344cuda3std3__419piecewise_constructE,@object
	.size		_ZN40_INTERNAL_cb27d97d_4_k_cu_16dc703a_169344cuda3std3__419piecewise_constructE,(_ZN40_INTERNAL_cb27d97d_4_k_cu_16dc703a_169344cuda3std3__45__cpo4cendE - _ZN40_INTERNAL_cb27d97d_4_k_cu_16dc703a_169344cuda3std3__419piecewise_constructE)
_ZN40_INTERNAL_cb27d97d_4_k_cu_16dc703a_169344cuda3std3__419piecewise_constructE:
	.zero		1
	.type		_ZN40_INTERNAL_cb27d97d_4_k_cu_16dc703a_169344cuda3std3__45__cpo4cendE,@object
	.size		_ZN40_INTERNAL_cb27d97d_4_k_cu_16dc703a_169344cuda3std3__45__cpo4cendE,(_ZN40_INTERNAL_cb27d97d_4_k_cu_16dc703a_169344cuda3std6ranges3__45__cpo4swapE - _ZN40_INTERNAL_cb27d97d_4_k_cu_16dc703a_169344cuda3std3__45__cpo4cendE)
_ZN40_INTERNAL_cb27d97d_4_k_cu_16dc703a_169344cuda3std3__45__cpo4cendE:
	.zero		1
	.type		_ZN40_INTERNAL_cb27d97d_4_k_cu_16dc703a_169344cuda3std6ranges3__45__cpo4swapE,@object
	.size		_ZN40_INTERNAL_cb27d97d_4_k_cu_16dc703a_169344cuda3std6ranges3__45__cpo4swapE,(.L_7 - _ZN40_INTERNAL_cb27d97d_4_k_cu_16dc703a_169344cuda3std6ranges3__45__cpo4swapE)
_ZN40_INTERNAL_cb27d97d_4_k_cu_16dc703a_169344cuda3std6ranges3__45__cpo4swapE:
	.zero		1
.L_7:


//--------------------- .nv.constant0._ZN7cutlass13device_kernelINS_4gemm6kernel13GemmUniversalIN4cute5tupleIJiiiiEEENS1_10collective13CollectiveMmaINS1_37MainloopSm90TmaGmmaWarpSpecializedFP8ILi2ENS5_IJNS4_1CILi1EEESB_SB_EEENS1_35KernelTmaWarpSpecializedCooperativeEEENS5_IJNSA_ILi192EEENSA_ILi176EEENSA_ILi256EEEEEENS_12float_e4m3_tENS5_IJlSB_lEEESJ_SK_NS4_8TiledMMAINS4_8MMA_AtomIJNS4_4SM904GMMA30MMA_64x16x32_F32E4M3E4M3_SS_TNILNSO_7ScaleInE1ELSQ_1EEEEEENS4_6LayoutINS5_IJNSA_ILi2EEESB_SB_EEENS5_IJSB_NSA_ILi0EEESW_EEEEENS5_IJNS4_10UnderscoreESZ_SZ_EEEEENS4_13SM90_TMA_LOADENS4_14ComposedLayoutINS4_7SwizzleILi3ELi4ELi3EEENS4_18smem_ptr_flag_bitsILi8EEENST_INS5_IJNSA_ILi8EEENSA_ILi128EEEEEENS5_IJS19_SB_EEEEEEEvNS4_8identityES12_S1D_vS1E_EENS_8epilogue10collective6detail29Sm90TmaWarpSpecializedAdapterINS1H_15DefaultEpilogueISJ_SK_SK_NS1G_6thread17LinearCombinationISJ_Li1EffLNS1L_9ScaleType4KindE0ELNS_15FloatRoundStyleE2ESJ_EENS1_15EpilogueDefaultEEEEEvvEEEEvNT_6ParamsE --------------------------
	.section	.nv.constant0._ZN7cutlass13device_kernelINS_4gemm6kernel13GemmUniversalIN4cute5tupleIJiiiiEEENS1_10collective13CollectiveMmaINS1_37MainloopSm90TmaGmmaWarpSpecializedFP8ILi2ENS5_IJNS4_1CILi1EEESB_SB_EEENS1_35KernelTmaWarpSpecializedCooperativeEEENS5_IJNSA_ILi192EEENSA_ILi176EEENSA_ILi256EEEEEENS_12float_e4m3_tENS5_IJlSB_lEEESJ_SK_NS4_8TiledMMAINS4_8MMA_AtomIJNS4_4SM904GMMA30MMA_64x16x32_F32E4M3E4M3_SS_TNILNSO_7ScaleInE1ELSQ_1EEEEEENS4_6LayoutINS5_IJNSA_ILi2EEESB_SB_EEENS5_IJSB_NSA_ILi0EEESW_EEEEENS5_IJNS4_10UnderscoreESZ_SZ_EEEEENS4_13SM90_TMA_LOADENS4_14ComposedLayoutINS4_7SwizzleILi3ELi4ELi3EEENS4_18smem_ptr_flag_bitsILi8EEENST_INS5_IJNSA_ILi8EEENSA_ILi128EEEEEENS5_IJS19_SB_EEEEEEEvNS4_8identityES12_S1D_vS1E_EENS_8epilogue10collective6detail29Sm90TmaWarpSpecializedAdapterINS1H_15DefaultEpilogueISJ_SK_SK_NS1G_6thread17LinearCombinationISJ_Li1EffLNS1L_9ScaleType4KindE0ELNS_15FloatRoundStyleE2ESJ_EENS1_15EpilogueDefaultEEEEEvvEEEEvNT_6ParamsE,"a",@progbits
	.sectionflags	@""
	.align	4
.nv.constant0._ZN7cutlass13device_kernelINS_4gemm6kernel13GemmUniversalIN4cute5tupleIJiiiiEEENS1_10collective13CollectiveMmaINS1_37MainloopSm90TmaGmmaWarpSpecializedFP8ILi2ENS5_IJNS4_1CILi1EEESB_SB_EEENS1_35KernelTmaWarpSpecializedCooperativeEEENS5_IJNSA_ILi192EEENSA_ILi176EEENSA_ILi256EEEEEENS_12float_e4m3_tENS5_IJlSB_lEEESJ_SK_NS4_8TiledMMAINS4_8MMA_AtomIJNS4_4SM904GMMA30MMA_64x16x32_F32E4M3E4M3_SS_TNILNSO_7ScaleInE1ELSQ_1EEEEEENS4_6LayoutINS5_IJNSA_ILi2EEESB_SB_EEENS5_IJSB_NSA_ILi0EEESW_EEEEENS5_IJNS4_10UnderscoreESZ_SZ_EEEEENS4_13SM90_TMA_LOADENS4_14ComposedLayoutINS4_7SwizzleILi3ELi4ELi3EEENS4_18smem_ptr_flag_bitsILi8EEENST_INS5_IJNSA_ILi8EEENSA_ILi128EEEEEENS5_IJS19_SB_EEEEEEEvNS4_8identityES12_S1D_vS1E_EENS_8epilogue10collective6detail29Sm90TmaWarpSpecializedAdapterINS1H_15DefaultEpilogueISJ_SK_SK_NS1G_6thread17LinearCombinationISJ_Li1EffLNS1L_9ScaleType4KindE0ELNS_15FloatRoundStyleE2ESJ_EENS1_15EpilogueDefaultEEEEEvvEEEEvNT_6ParamsE:
	.zero		1664


//--------------------- SYMBOLS --------------------------

	.type		.nv.reservedSmem.offset0,@object
	.size		.nv.reservedSmem.offset0,0x4
